//
// Generated by NVIDIA NVVM Compiler
//
// Compiler Build ID: CL-36424714
// Cuda compilation tools, release 13.0, V13.0.88
// Based on NVVM 20.0.0
//

.version 9.0
.target sm_100
.address_size 64

	// .globl	_Z22decodeHorizontalKernelPKjPjii

.visible .entry _Z22decodeHorizontalKernelPKjPjii(
	.param .u64 .ptr .align 1 _Z22decodeHorizontalKernelPKjPjii_param_0,
	.param .u64 .ptr .align 1 _Z22decodeHorizontalKernelPKjPjii_param_1,
	.param .u32 _Z22decodeHorizontalKernelPKjPjii_param_2,
	.param .u32 _Z22decodeHorizontalKernelPKjPjii_param_3
)
{
	.reg .pred 	%p<3>;
	.reg .b32 	%r<24>;
	.reg .b64 	%rd<21>;

	ld.param.u64 	%rd4, [_Z22decodeHorizontalKernelPKjPjii_param_0];
	ld.param.u64 	%rd3, [_Z22decodeHorizontalKernelPKjPjii_param_1];
	ld.param.u32 	%r8, [_Z22decodeHorizontalKernelPKjPjii_param_2];
	ld.param.u32 	%r7, [_Z22decodeHorizontalKernelPKjPjii_param_3];
	cvta.to.global.u64 	%rd1, %rd4;
	mov.u32 	%r9, %ctaid.x;
	mov.u32 	%r10, %ntid.x;
	mov.u32 	%r11, %tid.x;
	mad.lo.s32 	%r1, %r9, %r10, %r11;
	setp.ge.s32 	%p1, %r1, %r8;
	@%p1 bra 	$L__BB0_4;
	mul.wide.s32 	%rd5, %r7, %r1;
	shr.s64 	%rd6, %rd5, 63;
	shr.u64 	%rd7, %rd6, 59;
	add.s64 	%rd8, %rd5, %rd7;
	shr.s64 	%rd9, %rd8, 5;
	cvt.u32.u64 	%r12, %rd9;
	mov.b64 	%rd10, 32;
	cvt.u32.u64 	%r13, %rd10;
	mul.lo.s32 	%r14, %r12, %r13;
	cvt.u32.u64 	%r15, %rd5;
	sub.s32 	%r2, %r15, %r14;
	mov.b64 	%rd11, -1;
	shl.b64 	%rd12, %rd11, %r7;
	cvt.u32.u64 	%r3, %rd12;
	shl.b64 	%rd2, %rd9, 32;
	shr.s64 	%rd13, %rd2, 30;
	add.s64 	%rd14, %rd1, %rd13;
	ld.global.nc.u32 	%r16, [%rd14];
	shr.u32 	%r23, %r16, %r2;
	add.s32 	%r17, %r7, %r2;
	setp.lt.s32 	%p2, %r17, 33;
	@%p2 bra 	$L__BB0_3;
	add.s64 	%rd15, %rd2, 4294967296;
	shr.s64 	%rd16, %rd15, 30;
	add.s64 	%rd17, %rd1, %rd16;
	ld.global.nc.u32 	%r18, [%rd17];
	sub.s32 	%r19, 32, %r2;
	shl.b32 	%r20, %r18, %r19;
	add.s32 	%r23, %r20, %r23;
$L__BB0_3:
	not.b32 	%r21, %r3;
	and.b32  	%r22, %r23, %r21;
	cvta.to.global.u64 	%rd18, %rd3;
	mul.wide.s32 	%rd19, %r1, 4;
	add.s64 	%rd20, %rd18, %rd19;
	st.global.u32 	[%rd20], %r22;
$L__BB0_4:
	ret;

}
	// .globl	_Z25decodeVerticalNaiveKernelPKjPjii
.visible .entry _Z25decodeVerticalNaiveKernelPKjPjii(
	.param .u64 .ptr .align 1 _Z25decodeVerticalNaiveKernelPKjPjii_param_0,
	.param .u64 .ptr .align 1 _Z25decodeVerticalNaiveKernelPKjPjii_param_1,
	.param .u32 _Z25decodeVerticalNaiveKernelPKjPjii_param_2,
	.param .u32 _Z25decodeVerticalNaiveKernelPKjPjii_param_3
)
{
	.local .align 16 .b8 	__local_depot1[16];
	.reg .b64 	%SP;
	.reg .b64 	%SPL;
	.reg .pred 	%p<27>;
	.reg .b32 	%r<151>;
	.reg .b64 	%rd<97>;

	mov.u64 	%SPL, __local_depot1;
	ld.param.u64 	%rd11, [_Z25decodeVerticalNaiveKernelPKjPjii_param_0];
	ld.param.u64 	%rd12, [_Z25decodeVerticalNaiveKernelPKjPjii_param_1];
	ld.param.u32 	%r37, [_Z25decodeVerticalNaiveKernelPKjPjii_param_2];
	ld.param.u32 	%r36, [_Z25decodeVerticalNaiveKernelPKjPjii_param_3];
	add.u64 	%rd1, %SPL, 0;
	shl.b32 	%r38, %r36, 3;
	add.s32 	%r39, %r38, 31;
	shr.s32 	%r40, %r39, 31;
	shr.u32 	%r41, %r40, 27;
	add.s32 	%r42, %r39, %r41;
	shr.s32 	%r1, %r42, 5;
	shr.s32 	%r43, %r37, 31;
	shr.u32 	%r44, %r43, 24;
	add.s32 	%r45, %r37, %r44;
	shr.s32 	%r46, %r45, 8;
	mov.u32 	%r2, %ctaid.x;
	mov.u32 	%r47, %tid.x;
	and.b32  	%r3, %r47, 31;
	setp.ge.s32 	%p1, %r2, %r46;
	@%p1 bra 	$L__BB1_21;
	setp.lt.s32 	%p2, %r36, 1;
	@%p2 bra 	$L__BB1_6;
	mul.lo.s32 	%r49, %r2, %r1;
	shl.b32 	%r50, %r49, 5;
	cvt.s64.s32 	%rd14, %r50;
	mul.lo.s32 	%r51, %r1, %r3;
	cvt.u64.u32 	%rd15, %r51;
	add.s64 	%rd16, %rd15, %rd14;
	cvta.to.global.u64 	%rd17, %rd11;
	shl.b64 	%rd18, %rd16, 2;
	add.s64 	%rd2, %rd17, %rd18;
	ld.global.nc.u32 	%r143, [%rd2];
	st.local.u32 	[%rd1], %r143;
	setp.lt.u32 	%p3, %r36, 5;
	@%p3 bra 	$L__BB1_6;
	ld.global.nc.u32 	%r52, [%rd2+4];
	st.local.u32 	[%rd1+4], %r52;
	setp.lt.u32 	%p4, %r36, 9;
	@%p4 bra 	$L__BB1_6;
	ld.global.nc.u32 	%r53, [%rd2+8];
	st.local.u32 	[%rd1+8], %r53;
	setp.lt.u32 	%p5, %r36, 13;
	@%p5 bra 	$L__BB1_6;
	ld.global.nc.u32 	%r54, [%rd2+12];
	st.local.u32 	[%rd1+12], %r54;
$L__BB1_6:
	mov.b64 	%rd19, -1;
	shl.b64 	%rd20, %rd19, %r36;
	cvt.u32.u64 	%r55, %rd20;
	not.b32 	%r6, %r55;
	add.s32 	%r7, %r1, -1;
	shl.b32 	%r57, %r2, 8;
	or.b32  	%r58, %r57, %r3;
	and.b32  	%r59, %r143, %r6;
	cvta.to.global.u64 	%rd21, %rd12;
	mul.wide.u32 	%rd22, %r58, 4;
	add.s64 	%rd3, %rd21, %rd22;
	st.global.u32 	[%rd3], %r59;
	shr.s32 	%r60, %r36, 31;
	shr.u32 	%r61, %r60, 27;
	add.s32 	%r62, %r36, %r61;
	shr.s32 	%r63, %r62, 5;
	cvt.s64.s32 	%rd4, %r63;
	and.b32  	%r64, %r62, -32;
	sub.s32 	%r8, %r36, %r64;
	mul.wide.s32 	%rd23, %r63, 4;
	add.s64 	%rd24, %rd1, %rd23;
	ld.local.u32 	%r65, [%rd24];
	shr.u32 	%r144, %r65, %r8;
	add.s32 	%r66, %r36, %r8;
	setp.lt.s32 	%p6, %r66, 33;
	setp.le.s32 	%p7, %r7, %r63;
	or.pred  	%p8, %p6, %p7;
	@%p8 bra 	$L__BB1_8;
	sub.s32 	%r67, 32, %r8;
	shl.b64 	%rd25, %rd4, 32;
	add.s64 	%rd26, %rd25, 4294967296;
	shr.s64 	%rd27, %rd26, 30;
	add.s64 	%rd28, %rd1, %rd27;
	ld.local.u32 	%r68, [%rd28];
	shl.b32 	%r69, %r68, %r67;
	add.s32 	%r144, %r69, %r144;
$L__BB1_8:
	cvt.s64.s32 	%rd29, %r36;
	and.b32  	%r70, %r144, %r6;
	st.global.u32 	[%rd3+128], %r70;
	mul.wide.s32 	%rd30, %r36, 2;
	shr.u32 	%r72, %r60, 28;
	add.s32 	%r73, %r36, %r72;
	shr.s32 	%r74, %r73, 4;
	cvt.s64.s32 	%rd5, %r74;
	shr.u64 	%rd31, %rd29, 59;
	add.s64 	%rd32, %rd30, %rd31;
	shr.u64 	%rd33, %rd32, 5;
	cvt.u32.u64 	%r75, %rd33;
	mov.b64 	%rd34, 32;
	cvt.u32.u64 	%r76, %rd34;
	mul.lo.s32 	%r77, %r75, %r76;
	cvt.u32.u64 	%r78, %rd30;
	sub.s32 	%r12, %r78, %r77;
	mul.wide.s32 	%rd35, %r74, 4;
	add.s64 	%rd36, %rd1, %rd35;
	ld.local.u32 	%r79, [%rd36];
	shr.u32 	%r145, %r79, %r12;
	add.s32 	%r80, %r36, %r12;
	setp.lt.s32 	%p9, %r80, 33;
	setp.le.s32 	%p10, %r7, %r74;
	or.pred  	%p11, %p9, %p10;
	@%p11 bra 	$L__BB1_10;
	sub.s32 	%r81, 32, %r12;
	shl.b64 	%rd37, %rd5, 32;
	add.s64 	%rd38, %rd37, 4294967296;
	shr.s64 	%rd39, %rd38, 30;
	add.s64 	%rd40, %rd1, %rd39;
	ld.local.u32 	%r82, [%rd40];
	shl.b32 	%r83, %r82, %r81;
	add.s32 	%r145, %r83, %r145;
$L__BB1_10:
	and.b32  	%r84, %r145, %r6;
	st.global.u32 	[%rd3+256], %r84;
	mul.wide.s32 	%rd41, %r36, 3;
	shr.u64 	%rd42, %rd41, 59;
	add.s64 	%rd43, %rd41, %rd42;
	shr.s64 	%rd44, %rd43, 5;
	cvt.u32.u64 	%r85, %rd44;
	mov.b64 	%rd45, 32;
	cvt.u32.u64 	%r87, %rd45;
	mul.lo.s32 	%r88, %r85, %r87;
	cvt.u32.u64 	%r89, %rd41;
	sub.s32 	%r16, %r89, %r88;
	shl.b64 	%rd46, %rd44, 2;
	add.s64 	%rd47, %rd1, %rd46;
	ld.local.u32 	%r90, [%rd47];
	shr.u32 	%r146, %r90, %r16;
	add.s32 	%r91, %r36, %r16;
	setp.lt.s32 	%p12, %r91, 33;
	setp.le.s32 	%p13, %r7, %r85;
	or.pred  	%p14, %p12, %p13;
	@%p14 bra 	$L__BB1_12;
	sub.s32 	%r92, 32, %r16;
	shl.b64 	%rd48, %rd44, 32;
	add.s64 	%rd49, %rd48, 4294967296;
	shr.s64 	%rd50, %rd49, 30;
	add.s64 	%rd51, %rd1, %rd50;
	ld.local.u32 	%r93, [%rd51];
	shl.b32 	%r94, %r93, %r92;
	add.s32 	%r146, %r94, %r146;
$L__BB1_12:
	and.b32  	%r95, %r146, %r6;
	st.global.u32 	[%rd3+384], %r95;
	mul.wide.s32 	%rd53, %r36, 4;
	shr.u32 	%r97, %r60, 29;
	add.s32 	%r98, %r36, %r97;
	shr.s32 	%r99, %r98, 3;
	cvt.s64.s32 	%rd7, %r99;
	add.s64 	%rd55, %rd53, %rd31;
	shr.u64 	%rd56, %rd55, 5;
	cvt.u32.u64 	%r100, %rd56;
	mov.b64 	%rd57, 32;
	cvt.u32.u64 	%r101, %rd57;
	mul.lo.s32 	%r102, %r100, %r101;
	cvt.u32.u64 	%r103, %rd53;
	sub.s32 	%r20, %r103, %r102;
	mul.wide.s32 	%rd58, %r99, 4;
	add.s64 	%rd59, %rd1, %rd58;
	ld.local.u32 	%r104, [%rd59];
	shr.u32 	%r147, %r104, %r20;
	add.s32 	%r105, %r36, %r20;
	setp.lt.s32 	%p15, %r105, 33;
	setp.le.s32 	%p16, %r7, %r99;
	or.pred  	%p17, %p15, %p16;
	@%p17 bra 	$L__BB1_14;
	sub.s32 	%r106, 32, %r20;
	shl.b64 	%rd60, %rd7, 32;
	add.s64 	%rd61, %rd60, 4294967296;
	shr.s64 	%rd62, %rd61, 30;
	add.s64 	%rd63, %rd1, %rd62;
	ld.local.u32 	%r107, [%rd63];
	shl.b32 	%r108, %r107, %r106;
	add.s32 	%r147, %r108, %r147;
$L__BB1_14:
	and.b32  	%r109, %r147, %r6;
	st.global.u32 	[%rd3+512], %r109;
	mul.wide.s32 	%rd64, %r36, 5;
	shr.u64 	%rd65, %rd64, 59;
	add.s64 	%rd66, %rd64, %rd65;
	shr.s64 	%rd67, %rd66, 5;
	cvt.u32.u64 	%r110, %rd67;
	mov.b64 	%rd68, 32;
	cvt.u32.u64 	%r112, %rd68;
	mul.lo.s32 	%r113, %r110, %r112;
	cvt.u32.u64 	%r114, %rd64;
	sub.s32 	%r24, %r114, %r113;
	shl.b64 	%rd69, %rd67, 2;
	add.s64 	%rd70, %rd1, %rd69;
	ld.local.u32 	%r115, [%rd70];
	shr.u32 	%r148, %r115, %r24;
	add.s32 	%r116, %r36, %r24;
	setp.lt.s32 	%p18, %r116, 33;
	setp.le.s32 	%p19, %r7, %r110;
	or.pred  	%p20, %p18, %p19;
	@%p20 bra 	$L__BB1_16;
	sub.s32 	%r117, 32, %r24;
	shl.b64 	%rd71, %rd67, 32;
	add.s64 	%rd72, %rd71, 4294967296;
	shr.s64 	%rd73, %rd72, 30;
	add.s64 	%rd74, %rd1, %rd73;
	ld.local.u32 	%r118, [%rd74];
	shl.b32 	%r119, %r118, %r117;
	add.s32 	%r148, %r119, %r148;
$L__BB1_16:
	and.b32  	%r120, %r148, %r6;
	st.global.u32 	[%rd3+640], %r120;
	mul.wide.s32 	%rd75, %r36, 6;
	shr.u64 	%rd76, %rd75, 59;
	add.s64 	%rd77, %rd75, %rd76;
	shr.s64 	%rd78, %rd77, 5;
	cvt.u32.u64 	%r121, %rd78;
	mov.b64 	%rd79, 32;
	cvt.u32.u64 	%r123, %rd79;
	mul.lo.s32 	%r124, %r121, %r123;
	cvt.u32.u64 	%r125, %rd75;
	sub.s32 	%r28, %r125, %r124;
	shl.b64 	%rd80, %rd78, 2;
	add.s64 	%rd81, %rd1, %rd80;
	ld.local.u32 	%r126, [%rd81];
	shr.u32 	%r149, %r126, %r28;
	add.s32 	%r127, %r36, %r28;
	setp.lt.s32 	%p21, %r127, 33;
	setp.le.s32 	%p22, %r7, %r121;
	or.pred  	%p23, %p21, %p22;
	@%p23 bra 	$L__BB1_18;
	sub.s32 	%r128, 32, %r28;
	shl.b64 	%rd82, %rd78, 32;
	add.s64 	%rd83, %rd82, 4294967296;
	shr.s64 	%rd84, %rd83, 30;
	add.s64 	%rd85, %rd1, %rd84;
	ld.local.u32 	%r129, [%rd85];
	shl.b32 	%r130, %r129, %r128;
	add.s32 	%r149, %r130, %r149;
$L__BB1_18:
	and.b32  	%r131, %r149, %r6;
	st.global.u32 	[%rd3+768], %r131;
	mul.wide.s32 	%rd86, %r36, 7;
	shr.u64 	%rd87, %rd86, 59;
	add.s64 	%rd88, %rd86, %rd87;
	shr.s64 	%rd89, %rd88, 5;
	cvt.u32.u64 	%r132, %rd89;
	mov.b64 	%rd90, 32;
	cvt.u32.u64 	%r134, %rd90;
	mul.lo.s32 	%r135, %r132, %r134;
	cvt.u32.u64 	%r136, %rd86;
	sub.s32 	%r32, %r136, %r135;
	shl.b64 	%rd91, %rd89, 2;
	add.s64 	%rd92, %rd1, %rd91;
	ld.local.u32 	%r137, [%rd92];
	shr.u32 	%r150, %r137, %r32;
	add.s32 	%r138, %r36, %r32;
	setp.lt.s32 	%p24, %r138, 33;
	setp.le.s32 	%p25, %r7, %r132;
	or.pred  	%p26, %p24, %p25;
	@%p26 bra 	$L__BB1_20;
	sub.s32 	%r139, 32, %r32;
	shl.b64 	%rd93, %rd89, 32;
	add.s64 	%rd94, %rd93, 4294967296;
	shr.s64 	%rd95, %rd94, 30;
	add.s64 	%rd96, %rd1, %rd95;
	ld.local.u32 	%r140, [%rd96];
	shl.b32 	%r141, %r140, %r139;
	add.s32 	%r150, %r141, %r150;
$L__BB1_20:
	and.b32  	%r142, %r150, %r6;
	st.global.u32 	[%rd3+896], %r142;
$L__BB1_21:
	ret;

}
	// .globl	_Z20decodeVerticalKernelPKjPjii
.visible .entry _Z20decodeVerticalKernelPKjPjii(
	.param .u64 .ptr .align 1 _Z20decodeVerticalKernelPKjPjii_param_0,
	.param .u64 .ptr .align 1 _Z20decodeVerticalKernelPKjPjii_param_1,
	.param .u32 _Z20decodeVerticalKernelPKjPjii_param_2,
	.param .u32 _Z20decodeVerticalKernelPKjPjii_param_3
)
{
	.local .align 16 .b8 	__local_depot2[16];
	.reg .b64 	%SP;
	.reg .b64 	%SPL;
	.reg .pred 	%p<27>;
	.reg .b32 	%r<150>;
	.reg .b64 	%rd<97>;

	mov.u64 	%SPL, __local_depot2;
	ld.param.u64 	%rd11, [_Z20decodeVerticalKernelPKjPjii_param_0];
	ld.param.u64 	%rd12, [_Z20decodeVerticalKernelPKjPjii_param_1];
	ld.param.u32 	%r37, [_Z20decodeVerticalKernelPKjPjii_param_2];
	ld.param.u32 	%r36, [_Z20decodeVerticalKernelPKjPjii_param_3];
	add.u64 	%rd1, %SPL, 0;
	shl.b32 	%r38, %r36, 3;
	add.s32 	%r39, %r38, 31;
	shr.s32 	%r40, %r39, 31;
	shr.u32 	%r41, %r40, 27;
	add.s32 	%r42, %r39, %r41;
	shr.s32 	%r1, %r42, 5;
	shr.s32 	%r43, %r37, 31;
	shr.u32 	%r44, %r43, 24;
	add.s32 	%r45, %r37, %r44;
	shr.s32 	%r46, %r45, 8;
	mov.u32 	%r2, %ctaid.x;
	mov.u32 	%r47, %tid.x;
	and.b32  	%r3, %r47, 31;
	setp.ge.s32 	%p1, %r2, %r46;
	@%p1 bra 	$L__BB2_21;
	setp.lt.s32 	%p2, %r36, 1;
	@%p2 bra 	$L__BB2_6;
	mul.lo.s32 	%r49, %r2, %r1;
	shl.b32 	%r50, %r49, 5;
	cvt.s64.s32 	%rd14, %r50;
	cvt.u64.u32 	%rd15, %r3;
	or.b64  	%rd16, %rd15, %rd14;
	cvta.to.global.u64 	%rd17, %rd11;
	shl.b64 	%rd18, %rd16, 2;
	add.s64 	%rd2, %rd17, %rd18;
	ld.global.nc.u32 	%r142, [%rd2];
	st.local.u32 	[%rd1], %r142;
	setp.lt.u32 	%p3, %r36, 5;
	@%p3 bra 	$L__BB2_6;
	ld.global.nc.u32 	%r51, [%rd2+128];
	st.local.u32 	[%rd1+4], %r51;
	setp.lt.u32 	%p4, %r36, 9;
	@%p4 bra 	$L__BB2_6;
	ld.global.nc.u32 	%r52, [%rd2+256];
	st.local.u32 	[%rd1+8], %r52;
	setp.lt.u32 	%p5, %r36, 13;
	@%p5 bra 	$L__BB2_6;
	ld.global.nc.u32 	%r53, [%rd2+384];
	st.local.u32 	[%rd1+12], %r53;
$L__BB2_6:
	mov.b64 	%rd19, -1;
	shl.b64 	%rd20, %rd19, %r36;
	cvt.u32.u64 	%r54, %rd20;
	not.b32 	%r6, %r54;
	add.s32 	%r7, %r1, -1;
	shl.b32 	%r56, %r2, 8;
	or.b32  	%r57, %r56, %r3;
	and.b32  	%r58, %r142, %r6;
	cvta.to.global.u64 	%rd21, %rd12;
	mul.wide.u32 	%rd22, %r57, 4;
	add.s64 	%rd3, %rd21, %rd22;
	st.global.u32 	[%rd3], %r58;
	shr.s32 	%r59, %r36, 31;
	shr.u32 	%r60, %r59, 27;
	add.s32 	%r61, %r36, %r60;
	shr.s32 	%r62, %r61, 5;
	cvt.s64.s32 	%rd4, %r62;
	and.b32  	%r63, %r61, -32;
	sub.s32 	%r8, %r36, %r63;
	mul.wide.s32 	%rd23, %r62, 4;
	add.s64 	%rd24, %rd1, %rd23;
	ld.local.u32 	%r64, [%rd24];
	shr.u32 	%r143, %r64, %r8;
	add.s32 	%r65, %r36, %r8;
	setp.lt.s32 	%p6, %r65, 33;
	setp.le.s32 	%p7, %r7, %r62;
	or.pred  	%p8, %p6, %p7;
	@%p8 bra 	$L__BB2_8;
	sub.s32 	%r66, 32, %r8;
	shl.b64 	%rd25, %rd4, 32;
	add.s64 	%rd26, %rd25, 4294967296;
	shr.s64 	%rd27, %rd26, 30;
	add.s64 	%rd28, %rd1, %rd27;
	ld.local.u32 	%r67, [%rd28];
	shl.b32 	%r68, %r67, %r66;
	add.s32 	%r143, %r68, %r143;
$L__BB2_8:
	cvt.s64.s32 	%rd29, %r36;
	and.b32  	%r69, %r143, %r6;
	st.global.u32 	[%rd3+128], %r69;
	mul.wide.s32 	%rd30, %r36, 2;
	shr.u32 	%r71, %r59, 28;
	add.s32 	%r72, %r36, %r71;
	shr.s32 	%r73, %r72, 4;
	cvt.s64.s32 	%rd5, %r73;
	shr.u64 	%rd31, %rd29, 59;
	add.s64 	%rd32, %rd30, %rd31;
	shr.u64 	%rd33, %rd32, 5;
	cvt.u32.u64 	%r74, %rd33;
	mov.b64 	%rd34, 32;
	cvt.u32.u64 	%r75, %rd34;
	mul.lo.s32 	%r76, %r74, %r75;
	cvt.u32.u64 	%r77, %rd30;
	sub.s32 	%r12, %r77, %r76;
	mul.wide.s32 	%rd35, %r73, 4;
	add.s64 	%rd36, %rd1, %rd35;
	ld.local.u32 	%r78, [%rd36];
	shr.u32 	%r144, %r78, %r12;
	add.s32 	%r79, %r36, %r12;
	setp.lt.s32 	%p9, %r79, 33;
	setp.le.s32 	%p10, %r7, %r73;
	or.pred  	%p11, %p9, %p10;
	@%p11 bra 	$L__BB2_10;
	sub.s32 	%r80, 32, %r12;
	shl.b64 	%rd37, %rd5, 32;
	add.s64 	%rd38, %rd37, 4294967296;
	shr.s64 	%rd39, %rd38, 30;
	add.s64 	%rd40, %rd1, %rd39;
	ld.local.u32 	%r81, [%rd40];
	shl.b32 	%r82, %r81, %r80;
	add.s32 	%r144, %r82, %r144;
$L__BB2_10:
	and.b32  	%r83, %r144, %r6;
	st.global.u32 	[%rd3+256], %r83;
	mul.wide.s32 	%rd41, %r36, 3;
	shr.u64 	%rd42, %rd41, 59;
	add.s64 	%rd43, %rd41, %rd42;
	shr.s64 	%rd44, %rd43, 5;
	cvt.u32.u64 	%r84, %rd44;
	mov.b64 	%rd45, 32;
	cvt.u32.u64 	%r86, %rd45;
	mul.lo.s32 	%r87, %r84, %r86;
	cvt.u32.u64 	%r88, %rd41;
	sub.s32 	%r16, %r88, %r87;
	shl.b64 	%rd46, %rd44, 2;
	add.s64 	%rd47, %rd1, %rd46;
	ld.local.u32 	%r89, [%rd47];
	shr.u32 	%r145, %r89, %r16;
	add.s32 	%r90, %r36, %r16;
	setp.lt.s32 	%p12, %r90, 33;
	setp.le.s32 	%p13, %r7, %r84;
	or.pred  	%p14, %p12, %p13;
	@%p14 bra 	$L__BB2_12;
	sub.s32 	%r91, 32, %r16;
	shl.b64 	%rd48, %rd44, 32;
	add.s64 	%rd49, %rd48, 4294967296;
	shr.s64 	%rd50, %rd49, 30;
	add.s64 	%rd51, %rd1, %rd50;
	ld.local.u32 	%r92, [%rd51];
	shl.b32 	%r93, %r92, %r91;
	add.s32 	%r145, %r93, %r145;
$L__BB2_12:
	and.b32  	%r94, %r145, %r6;
	st.global.u32 	[%rd3+384], %r94;
	mul.wide.s32 	%rd53, %r36, 4;
	shr.u32 	%r96, %r59, 29;
	add.s32 	%r97, %r36, %r96;
	shr.s32 	%r98, %r97, 3;
	cvt.s64.s32 	%rd7, %r98;
	add.s64 	%rd55, %rd53, %rd31;
	shr.u64 	%rd56, %rd55, 5;
	cvt.u32.u64 	%r99, %rd56;
	mov.b64 	%rd57, 32;
	cvt.u32.u64 	%r100, %rd57;
	mul.lo.s32 	%r101, %r99, %r100;
	cvt.u32.u64 	%r102, %rd53;
	sub.s32 	%r20, %r102, %r101;
	mul.wide.s32 	%rd58, %r98, 4;
	add.s64 	%rd59, %rd1, %rd58;
	ld.local.u32 	%r103, [%rd59];
	shr.u32 	%r146, %r103, %r20;
	add.s32 	%r104, %r36, %r20;
	setp.lt.s32 	%p15, %r104, 33;
	setp.le.s32 	%p16, %r7, %r98;
	or.pred  	%p17, %p15, %p16;
	@%p17 bra 	$L__BB2_14;
	sub.s32 	%r105, 32, %r20;
	shl.b64 	%rd60, %rd7, 32;
	add.s64 	%rd61, %rd60, 4294967296;
	shr.s64 	%rd62, %rd61, 30;
	add.s64 	%rd63, %rd1, %rd62;
	ld.local.u32 	%r106, [%rd63];
	shl.b32 	%r107, %r106, %r105;
	add.s32 	%r146, %r107, %r146;
$L__BB2_14:
	and.b32  	%r108, %r146, %r6;
	st.global.u32 	[%rd3+512], %r108;
	mul.wide.s32 	%rd64, %r36, 5;
	shr.u64 	%rd65, %rd64, 59;
	add.s64 	%rd66, %rd64, %rd65;
	shr.s64 	%rd67, %rd66, 5;
	cvt.u32.u64 	%r109, %rd67;
	mov.b64 	%rd68, 32;
	cvt.u32.u64 	%r111, %rd68;
	mul.lo.s32 	%r112, %r109, %r111;
	cvt.u32.u64 	%r113, %rd64;
	sub.s32 	%r24, %r113, %r112;
	shl.b64 	%rd69, %rd67, 2;
	add.s64 	%rd70, %rd1, %rd69;
	ld.local.u32 	%r114, [%rd70];
	shr.u32 	%r147, %r114, %r24;
	add.s32 	%r115, %r36, %r24;
	setp.lt.s32 	%p18, %r115, 33;
	setp.le.s32 	%p19, %r7, %r109;
	or.pred  	%p20, %p18, %p19;
	@%p20 bra 	$L__BB2_16;
	sub.s32 	%r116, 32, %r24;
	shl.b64 	%rd71, %rd67, 32;
	add.s64 	%rd72, %rd71, 4294967296;
	shr.s64 	%rd73, %rd72, 30;
	add.s64 	%rd74, %rd1, %rd73;
	ld.local.u32 	%r117, [%rd74];
	shl.b32 	%r118, %r117, %r116;
	add.s32 	%r147, %r118, %r147;
$L__BB2_16:
	and.b32  	%r119, %r147, %r6;
	st.global.u32 	[%rd3+640], %r119;
	mul.wide.s32 	%rd75, %r36, 6;
	shr.u64 	%rd76, %rd75, 59;
	add.s64 	%rd77, %rd75, %rd76;
	shr.s64 	%rd78, %rd77, 5;
	cvt.u32.u64 	%r120, %rd78;
	mov.b64 	%rd79, 32;
	cvt.u32.u64 	%r122, %rd79;
	mul.lo.s32 	%r123, %r120, %r122;
	cvt.u32.u64 	%r124, %rd75;
	sub.s32 	%r28, %r124, %r123;
	shl.b64 	%rd80, %rd78, 2;
	add.s64 	%rd81, %rd1, %rd80;
	ld.local.u32 	%r125, [%rd81];
	shr.u32 	%r148, %r125, %r28;
	add.s32 	%r126, %r36, %r28;
	setp.lt.s32 	%p21, %r126, 33;
	setp.le.s32 	%p22, %r7, %r120;
	or.pred  	%p23, %p21, %p22;
	@%p23 bra 	$L__BB2_18;
	sub.s32 	%r127, 32, %r28;
	shl.b64 	%rd82, %rd78, 32;
	add.s64 	%rd83, %rd82, 4294967296;
	shr.s64 	%rd84, %rd83, 30;
	add.s64 	%rd85, %rd1, %rd84;
	ld.local.u32 	%r128, [%rd85];
	shl.b32 	%r129, %r128, %r127;
	add.s32 	%r148, %r129, %r148;
$L__BB2_18:
	and.b32  	%r130, %r148, %r6;
	st.global.u32 	[%rd3+768], %r130;
	mul.wide.s32 	%rd86, %r36, 7;
	shr.u64 	%rd87, %rd86, 59;
	add.s64 	%rd88, %rd86, %rd87;
	shr.s64 	%rd89, %rd88, 5;
	cvt.u32.u64 	%r131, %rd89;
	mov.b64 	%rd90, 32;
	cvt.u32.u64 	%r133, %rd90;
	mul.lo.s32 	%r134, %r131, %r133;
	cvt.u32.u64 	%r135, %rd86;
	sub.s32 	%r32, %r135, %r134;
	shl.b64 	%rd91, %rd89, 2;
	add.s64 	%rd92, %rd1, %rd91;
	ld.local.u32 	%r136, [%rd92];
	shr.u32 	%r149, %r136, %r32;
	add.s32 	%r137, %r36, %r32;
	setp.lt.s32 	%p24, %r137, 33;
	setp.le.s32 	%p25, %r7, %r131;
	or.pred  	%p26, %p24, %p25;
	@%p26 bra 	$L__BB2_20;
	sub.s32 	%r138, 32, %r32;
	shl.b64 	%rd93, %rd89, 32;
	add.s64 	%rd94, %rd93, 4294967296;
	shr.s64 	%rd95, %rd94, 30;
	add.s64 	%rd96, %rd1, %rd95;
	ld.local.u32 	%r139, [%rd96];
	shl.b32 	%r140, %r139, %r138;
	add.s32 	%r149, %r140, %r149;
$L__BB2_20:
	and.b32  	%r141, %r149, %r6;
	st.global.u32 	[%rd3+896], %r141;
$L__BB2_21:
	ret;

}


// ===== COMPILED SASS (sm_100) =====

	.target	sm_100

	.elftype	@"ET_EXEC"


//--------------------- .note.nv.tkinfo           --------------------------
	.section	.note.nv.tkinfo,"",@"SHT_NOTE"
	.sectionflags	@"SHF_NOTE_NV_TKINFO"
	.tkinfo
        /*0018*/ 	.word	0x00000002
        /*0030*/ 	.string	""
        /*0030*/ 	.string	"ptxas"
        /*0030*/ 	.string	"Cuda compilation tools, release 13.0, V13.0.88"
        /*0030*/ 	.string	"Build cuda_13.0.r13.0/compiler.36424714_0"
        /*0030*/ 	.string	"-arch sm_100 -m 64 "



//--------------------- .note.nv.cuinfo           --------------------------
	.section	.note.nv.cuinfo,"",@"SHT_NOTE"
	.sectionflags	@"SHF_NOTE_NV_CUINFO"
        /*0018*/ 	.short	0x0002
        /*001a*/ 	.short	0x0064
        /*001c*/ 	.short	0x0082
	.zero		2


//--------------------- .nv.info                  --------------------------
	.section	.nv.info,"",@"SHT_CUDA_INFO"
	.align	4


	//----- nvinfo : EIATTR_REGCOUNT
	.align		4
        /*0000*/ 	.byte	0x04, 0x2f
        /*0002*/ 	.short	(.L_1 - .L_0)
	.align		4
.L_0:
        /*0004*/ 	.word	index@(_Z22decodeHorizontalKernelPKjPjii)
        /*0008*/ 	.word	0x0000000e


	//----- nvinfo : EIATTR_FRAME_SIZE
	.align		4
.L_1:
        /*000c*/ 	.byte	0x04, 0x11
        /*000e*/ 	.short	(.L_3 - .L_2)
	.align		4
.L_2:
        /*0010*/ 	.word	index@(_Z22decodeHorizontalKernelPKjPjii)
        /*0014*/ 	.word	0x00000000


	//----- nvinfo : EIATTR_REGCOUNT
	.align		4
.L_3:
        /*0018*/ 	.byte	0x04, 0x2f
        /*001a*/ 	.short	(.L_5 - .L_4)
	.align		4
.L_4:
        /*001c*/ 	.word	index@(_Z25decodeVerticalNaiveKernelPKjPjii)
        /*0020*/ 	.word	0x0000001d


	//----- nvinfo : EIATTR_FRAME_SIZE
	.align		4
.L_5:
        /*0024*/ 	.byte	0x04, 0x11
        /*0026*/ 	.short	(.L_7 - .L_6)
	.align		4
.L_6:
        /*0028*/ 	.word	index@(_Z25decodeVerticalNaiveKernelPKjPjii)
        /*002c*/ 	.word	0x00000000


	//----- nvinfo : EIATTR_REGCOUNT
	.align		4
.L_7:
        /*0030*/ 	.byte	0x04, 0x2f
        /*0032*/ 	.short	(.L_9 - .L_8)
	.align		4
.L_8:
        /*0034*/ 	.word	index@(_Z20decodeVerticalKernelPKjPjii)
        /*0038*/ 	.word	0x0000001d


	//----- nvinfo : EIATTR_FRAME_SIZE
	.align		4
.L_9:
        /*003c*/ 	.byte	0x04, 0x11
        /*003e*/ 	.short	(.L_11 - .L_10)
	.align		4
.L_10:
        /*0040*/ 	.word	index@(_Z20decodeVerticalKernelPKjPjii)
        /*0044*/ 	.word	0x00000000


	//----- nvinfo : EIATTR_MIN_STACK_SIZE
	.align		4
.L_11:
        /*0048*/ 	.byte	0x04, 0x12
        /*004a*/ 	.short	(.L_13 - .L_12)
	.align		4
.L_12:
        /*004c*/ 	.word	index@(_Z20decodeVerticalKernelPKjPjii)
        /*0050*/ 	.word	0x00000000


	//----- nvinfo : EIATTR_MIN_STACK_SIZE
	.align		4
.L_13:
        /*0054*/ 	.byte	0x04, 0x12
        /*0056*/ 	.short	(.L_15 - .L_14)
	.align		4
.L_14:
        /*0058*/ 	.word	index@(_Z25decodeVerticalNaiveKernelPKjPjii)
        /*005c*/ 	.word	0x00000000


	//----- nvinfo : EIATTR_MIN_STACK_SIZE
	.align		4
.L_15:
        /*0060*/ 	.byte	0x04, 0x12
        /*0062*/ 	.short	(.L_17 - .L_16)
	.align		4
.L_16:
        /*0064*/ 	.word	index@(_Z22decodeHorizontalKernelPKjPjii)
        /*0068*/ 	.word	0x00000000
.L_17:


//--------------------- .nv.compat                --------------------------
	.section	.nv.compat,"",@"SHT_CUDA_COMPAT_INFO"
	.align	4
        /*0000*/ 	.byte	0x02, 0x09, 0x00, 0x00, 0x02, 0x02, 0x01, 0x00, 0x02, 0x05, 0x05, 0x00, 0x03, 0x07, 0x01, 0x01
        /*0010*/ 	.byte	0x02, 0x03, 0x00, 0x00, 0x02, 0x06, 0x01, 0x00, 0x04, 0x0b, 0x08, 0x00, 0x09, 0x00, 0x00, 0x00
        /*0020*/ 	.byte	0x00, 0x00, 0x00, 0x00


//--------------------- .nv.info._Z20decodeVerticalKernelPKjPjii --------------------------
	.section	.nv.info._Z20decodeVerticalKernelPKjPjii,"",@"SHT_CUDA_INFO"
	.sectionflags	@""
	.align	4


	//----- nvinfo : EIATTR_CUDA_API_VERSION
	.align		4
        /*0000*/ 	.byte	0x04, 0x37
        /*0002*/ 	.short	(.L_19 - .L_18)
.L_18:
        /*0004*/ 	.word	0x00000082


	//----- nvinfo : EIATTR_KPARAM_INFO
	.align		4
.L_19:
        /*0008*/ 	.byte	0x04, 0x17
        /*000a*/ 	.short	(.L_21 - .L_20)
.L_20:
        /*000c*/ 	.word	0x00000000
        /*0010*/ 	.short	0x0003
        /*0012*/ 	.short	0x0014
        /*0014*/ 	.byte	0x00, 0xf0, 0x11, 0x00


	//----- nvinfo : EIATTR_KPARAM_INFO
	.align		4
.L_21:
        /*0018*/ 	.byte	0x04, 0x17
        /*001a*/ 	.short	(.L_23 - .L_22)
.L_22:
        /*001c*/ 	.word	0x00000000
        /*0020*/ 	.short	0x0002
        /*0022*/ 	.short	0x0010
        /*0024*/ 	.byte	0x00, 0xf0, 0x11, 0x00


	//----- nvinfo : EIATTR_KPARAM_INFO
	.align		4
.L_23:
        /*0028*/ 	.byte	0x04, 0x17
        /*002a*/ 	.short	(.L_25 - .L_24)
.L_24:
        /*002c*/ 	.word	0x00000000
        /*0030*/ 	.short	0x0001
        /*0032*/ 	.short	0x0008
        /*0034*/ 	.byte	0x00, 0xf5, 0x21, 0x00


	//----- nvinfo : EIATTR_KPARAM_INFO
	.align		4
.L_25:
        /*0038*/ 	.byte	0x04, 0x17
        /*003a*/ 	.short	(.L_27 - .L_26)
.L_26:
        /*003c*/ 	.word	0x00000000
        /*0040*/ 	.short	0x0000
        /*0042*/ 	.short	0x0000
        /*0044*/ 	.byte	0x00, 0xf5, 0x21, 0x00


	//----- nvinfo : EIATTR_SPARSE_MMA_MASK
	.align		4
.L_27:
        /*0048*/ 	.byte	0x03, 0x50
        /*004a*/ 	.short	0x0000


	//----- nvinfo : EIATTR_MAXREG_COUNT
	.align		4
        /*004c*/ 	.byte	0x03, 0x1b
        /*004e*/ 	.short	0x00ff


	//----- nvinfo : EIATTR_MERCURY_ISA_VERSION
	.align		4
        /*0050*/ 	.byte	0x03, 0x5f
        /*0052*/ 	.short	0x0101


	//----- nvinfo : EIATTR_VRC_CTA_INIT_COUNT
	.align		4
        /*0054*/ 	.byte	0x02, 0x4a
	.zero		1
	.zero		1


	//----- nvinfo : EIATTR_EXIT_INSTR_OFFSETS
	.align		4
        /*0058*/ 	.byte	0x04, 0x1c
        /*005a*/ 	.short	(.L_29 - .L_28)


	//   ....[0]....
.L_28:
        /*005c*/ 	.word	0x00000070


	//   ....[1]....
        /*0060*/ 	.word	0x00001240


	//----- nvinfo : EIATTR_CBANK_PARAM_SIZE
	.align		4
.L_29:
        /*0064*/ 	.byte	0x03, 0x19
        /*0066*/ 	.short	0x0018


	//----- nvinfo : EIATTR_PARAM_CBANK
	.align		4
        /*0068*/ 	.byte	0x04, 0x0a
        /*006a*/ 	.short	(.L_31 - .L_30)
	.align		4
.L_30:
        /*006c*/ 	.word	index@(.nv.constant0._Z20decodeVerticalKernelPKjPjii)
        /*0070*/ 	.short	0x0380
        /*0072*/ 	.short	0x0018


	//----- nvinfo : EIATTR_SW_WAR
	.align		4
.L_31:
        /*0074*/ 	.byte	0x04, 0x36
        /*0076*/ 	.short	(.L_33 - .L_32)
.L_32:
        /*0078*/ 	.word	0x00000008
.L_33:


//--------------------- .nv.info._Z25decodeVerticalNaiveKernelPKjPjii --------------------------
	.section	.nv.info._Z25decodeVerticalNaiveKernelPKjPjii,"",@"SHT_CUDA_INFO"
	.sectionflags	@""
	.align	4


	//----- nvinfo : EIATTR_CUDA_API_VERSION
	.align		4
        /*0000*/ 	.byte	0x04, 0x37
        /*0002*/ 	.short	(.L_35 - .L_34)
.L_34:
        /*0004*/ 	.word	0x00000082


	//----- nvinfo : EIATTR_KPARAM_INFO
	.align		4
.L_35:
        /*0008*/ 	.byte	0x04, 0x17
        /*000a*/ 	.short	(.L_37 - .L_36)
.L_36:
        /*000c*/ 	.word	0x00000000
        /*0010*/ 	.short	0x0003
        /*0012*/ 	.short	0x0014
        /*0014*/ 	.byte	0x00, 0xf0, 0x11, 0x00


	//----- nvinfo : EIATTR_KPARAM_INFO
	.align		4
.L_37:
        /*0018*/ 	.byte	0x04, 0x17
        /*001a*/ 	.short	(.L_39 - .L_38)
.L_38:
        /*001c*/ 	.word	0x00000000
        /*0020*/ 	.short	0x0002
        /*0022*/ 	.short	0x0010
        /*0024*/ 	.byte	0x00, 0xf0, 0x11, 0x00


	//----- nvinfo : EIATTR_KPARAM_INFO
	.align		4
.L_39:
        /*0028*/ 	.byte	0x04, 0x17
        /*002a*/ 	.short	(.L_41 - .L_40)
.L_40:
        /*002c*/ 	.word	0x00000000
        /*0030*/ 	.short	0x0001
        /*0032*/ 	.short	0x0008
        /*0034*/ 	.byte	0x00, 0xf5, 0x21, 0x00


	//----- nvinfo : EIATTR_KPARAM_INFO
	.align		4
.L_41:
        /*0038*/ 	.byte	0x04, 0x17
        /*003a*/ 	.short	(.L_43 - .L_42)
.L_42:
        /*003c*/ 	.word	0x00000000
        /*0040*/ 	.short	0x0000
        /*0042*/ 	.short	0x0000
        /*0044*/ 	.byte	0x00, 0xf5, 0x21, 0x00


	//----- nvinfo : EIATTR_SPARSE_MMA_MASK
	.align		4
.L_43:
        /*0048*/ 	.byte	0x03, 0x50
        /*004a*/ 	.short	0x0000


	//----- nvinfo : EIATTR_MAXREG_COUNT
	.align		4
        /*004c*/ 	.byte	0x03, 0x1b
        /*004e*/ 	.short	0x00ff


	//----- nvinfo : EIATTR_MERCURY_ISA_VERSION
	.align		4
        /*0050*/ 	.byte	0x03, 0x5f
        /*0052*/ 	.short	0x0101


	//----- nvinfo : EIATTR_VRC_CTA_INIT_COUNT
	.align		4
        /*0054*/ 	.byte	0x02, 0x4a
	.zero		1
	.zero		1


	//----- nvinfo : EIATTR_EXIT_INSTR_OFFSETS
	.align		4
        /*0058*/ 	.byte	0x04, 0x1c
        /*005a*/ 	.short	(.L_45 - .L_44)


	//   ....[0]....
.L_44:
        /*005c*/ 	.word	0x00000070


	//   ....[1]....
        /*0060*/ 	.word	0x00001250


	//----- nvinfo : EIATTR_CBANK_PARAM_SIZE
	.align		4
.L_45:
        /*0064*/ 	.byte	0x03, 0x19
        /*0066*/ 	.short	0x0018


	//----- nvinfo : EIATTR_PARAM_CBANK
	.align		4
        /*0068*/ 	.byte	0x04, 0x0a
        /*006a*/ 	.short	(.L_47 - .L_46)
	.align		4
.L_46:
        /*006c*/ 	.word	index@(.nv.constant0._Z25decodeVerticalNaiveKernelPKjPjii)
        /*0070*/ 	.short	0x0380
        /*0072*/ 	.short	0x0018


	//----- nvinfo : EIATTR_SW_WAR
	.align		4
.L_47:
        /*0074*/ 	.byte	0x04, 0x36
        /*0076*/ 	.short	(.L_49 - .L_48)
.L_48:
        /*0078*/ 	.word	0x00000008
.L_49:


//--------------------- .nv.info._Z22decodeHorizontalKernelPKjPjii --------------------------
	.section	.nv.info._Z22decodeHorizontalKernelPKjPjii,"",@"SHT_CUDA_INFO"
	.sectionflags	@""
	.align	4


	//----- nvinfo : EIATTR_CUDA_API_VERSION
	.align		4
        /*0000*/ 	.byte	0x04, 0x37
        /*0002*/ 	.short	(.L_51 - .L_50)
.L_50:
        /*0004*/ 	.word	0x00000082


	//----- nvinfo : EIATTR_KPARAM_INFO
	.align		4
.L_51:
        /*0008*/ 	.byte	0x04, 0x17
        /*000a*/ 	.short	(.L_53 - .L_52)
.L_52:
        /*000c*/ 	.word	0x00000000
        /*0010*/ 	.short	0x0003
        /*0012*/ 	.short	0x0014
        /*0014*/ 	.byte	0x00, 0xf0, 0x11, 0x00


	//----- nvinfo : EIATTR_KPARAM_INFO
	.align		4
.L_53:
        /*0018*/ 	.byte	0x04, 0x17
        /*001a*/ 	.short	(.L_55 - .L_54)
.L_54:
        /*001c*/ 	.word	0x00000000
        /*0020*/ 	.short	0x0002
        /*0022*/ 	.short	0x0010
        /*0024*/ 	.byte	0x00, 0xf0, 0x11, 0x00


	//----- nvinfo : EIATTR_KPARAM_INFO
	.align		4
.L_55:
        /*0028*/ 	.byte	0x04, 0x17
        /*002a*/ 	.short	(.L_57 - .L_56)
.L_56:
        /*002c*/ 	.word	0x00000000
        /*0030*/ 	.short	0x0001
        /*0032*/ 	.short	0x0008
        /*0034*/ 	.byte	0x00, 0xf5, 0x21, 0x00


	//----- nvinfo : EIATTR_KPARAM_INFO
	.align		4
.L_57:
        /*0038*/ 	.byte	0x04, 0x17
        /*003a*/ 	.short	(.L_59 - .L_58)
.L_58:
        /*003c*/ 	.word	0x00000000
        /*0040*/ 	.short	0x0000
        /*0042*/ 	.short	0x0000
        /*0044*/ 	.byte	0x00, 0xf5, 0x21, 0x00


	//----- nvinfo : EIATTR_SPARSE_MMA_MASK
	.align		4
.L_59:
        /*0048*/ 	.byte	0x03, 0x50
        /*004a*/ 	.short	0x0000


	//----- nvinfo : EIATTR_MAXREG_COUNT
	.align		4
        /*004c*/ 	.byte	0x03, 0x1b
        /*004e*/ 	.short	0x00ff


	//----- nvinfo : EIATTR_MERCURY_ISA_VERSION
	.align		4
        /*0050*/ 	.byte	0x03, 0x5f
        /*0052*/ 	.short	0x0101


	//----- nvinfo : EIATTR_VRC_CTA_INIT_COUNT
	.align		4
        /*0054*/ 	.byte	0x02, 0x4a
	.zero		1
	.zero		1


	//----- nvinfo : EIATTR_EXIT_INSTR_OFFSETS
	.align		4
        /*0058*/ 	.byte	0x04, 0x1c
        /*005a*/ 	.short	(.L_61 - .L_60)


	//   ....[0]....
.L_60:
        /*005c*/ 	.word	0x00000070


	//   ....[1]....
        /*0060*/ 	.word	0x00000270


	//----- nvinfo : EIATTR_CBANK_PARAM_SIZE
	.align		4
.L_61:
        /*0064*/ 	.byte	0x03, 0x19
        /*0066*/ 	.short	0x0018


	//----- nvinfo : EIATTR_PARAM_CBANK
	.align		4
        /*0068*/ 	.byte	0x04, 0x0a
        /*006a*/ 	.short	(.L_63 - .L_62)
	.align		4
.L_62:
        /*006c*/ 	.word	index@(.nv.constant0._Z22decodeHorizontalKernelPKjPjii)
        /*0070*/ 	.short	0x0380
        /*0072*/ 	.short	0x0018


	//----- nvinfo : EIATTR_SW_WAR
	.align		4
.L_63:
        /*0074*/ 	.byte	0x04, 0x36
        /*0076*/ 	.short	(.L_65 - .L_64)
.L_64:
        /*0078*/ 	.word	0x00000008
.L_65:


//--------------------- .nv.callgraph             --------------------------
	.section	.nv.callgraph,"",@"SHT_CUDA_CALLGRAPH"
	.align	4
	.sectionentsize	8
	.align		4
        /*0000*/ 	.word	0x00000000
	.align		4
        /*0004*/ 	.word	0xffffffff
	.align		4
        /*0008*/ 	.word	0x00000000
	.align		4
        /*000c*/ 	.word	0xfffffffe
	.align		4
        /*0010*/ 	.word	0x00000000
	.align		4
        /*0014*/ 	.word	0xfffffffd
	.align		4
        /*0018*/ 	.word	0x00000000
	.align		4
        /*001c*/ 	.word	0xfffffffc


//--------------------- .text._Z20decodeVerticalKernelPKjPjii --------------------------
	.section	.text._Z20decodeVerticalKernelPKjPjii,"ax",@progbits
	.align	128
        .global         _Z20decodeVerticalKernelPKjPjii
        .type           _Z20decodeVerticalKernelPKjPjii,@function
        .size           _Z20decodeVerticalKernelPKjPjii,(.L_x_19 - _Z20decodeVerticalKernelPKjPjii)
        .other          _Z20decodeVerticalKernelPKjPjii,@"STO_CUDA_ENTRY STV_DEFAULT"
_Z20decodeVerticalKernelPKjPjii:
.text._Z20decodeVerticalKernelPKjPjii:
[----:B------:R-:W-:Y:S01]  /*0000*/  LDC R1, c[0x0][0x37c] ;  /* 0x0000df00ff017b82 */ /* 0x000fe20000000800 */
[----:B------:R-:W0:Y:S01]  /*0010*/  LDCU UR5, c[0x0][0x390] ;  /* 0x00007200ff0577ac */ /* 0x000e220008000800 */
[----:B------:R-:W1:Y:S01]  /*0020*/  S2R R13, SR_CTAID.X ;  /* 0x00000000000d7919 */ /* 0x000e620000002500 */
[----:B0-----:R-:W-:-:S04]  /*0030*/  USHF.R.S32.HI UR4, URZ, 0x1f, UR5 ;  /* 0x0000001fff047899 */ /* 0x001fc80008011405 */
[----:B------:R-:W-:-:S04]  /*0040*/  ULEA.HI UR4, UR4, UR5, URZ, 0x8 ;  /* 0x0000000504047291 */ /* 0x000fc8000f8f40ff */
[----:B------:R-:W-:-:S06]  /*0050*/  USHF.R.S32.HI UR4, URZ, 0x8, UR4 ;  /* 0x00000008ff047899 */ /* 0x000fcc0008011404 */
[----:B-1----:R-:W-:-:S13]  /*0060*/  ISETP.GE.AND P0, PT, R13, UR4, PT ;  /* 0x000000040d007c0c */ /* 0x002fda000bf06270 */
[----:B------:R-:W-:Y:S05]  /*0070*/  @P0 EXIT ;  /* 0x000000000000094d */ /* 0x000fea0003800000 */
[----:B------:R-:W0:Y:S01]  /*0080*/  LDC R10, c[0x0][0x394] ;  /* 0x0000e500ff0a7b82 */ /* 0x000e220000000800 */
[----:B------:R-:W1:Y:S01]  /*0090*/  S2R R2, SR_TID.X ;  /* 0x0000000000027919 */ /* 0x000e620000002100 */
[----:B------:R-:W2:Y:S01]  /*00a0*/  LDCU.64 UR4, c[0x0][0x358] ;  /* 0x00006b00ff0477ac */ /* 0x000ea20008000a00 */
[C---:B0-----:R-:W-:Y:S02]  /*00b0*/  ISETP.GE.AND P0, PT, R10.reuse, 0x1, PT ;  /* 0x000000010a00780c */ /* 0x041fe40003f06270 */
[----:B------:R-:W-:-:S04]  /*00c0*/  LEA R0, R10, 0x1f, 0x3 ;  /* 0x0000001f0a007811 */ /* 0x000fc800078e18ff */
[----:B------:R-:W-:Y:S02]  /*00d0*/  SHF.R.S32.HI R3, RZ, 0x1f, R0 ;  /* 0x0000001fff037819 */ /* 0x000fe40000011400 */
[----:B-1----:R-:W-:Y:S02]  /*00e0*/  LOP3.LUT R5, R2, 0x1f, RZ, 0xc0, !PT ;  /* 0x0000001f02057812 */ /* 0x002fe400078ec0ff */
[----:B------:R-:W-:-:S04]  /*00f0*/  LEA.HI R3, R3, R0, RZ, 0x5 ;  /* 0x0000000003037211 */ /* 0x000fc800078f28ff */
[----:B------:R-:W-:Y:S01]  /*0100*/  SHF.R.S32.HI R4, RZ, 0x5, R3 ;  /* 0x00000005ff047819 */ /* 0x000fe20000011403 */
[----:B--2---:R-:W-:Y:S06]  /*0110*/  @!P0 BRA `(.L_x_0) ;  /* 0x0000000000408947 */ /* 0x004fec0003800000 */
[----:B------:R-:W0:Y:S01]  /*0120*/  LDCU.64 UR6, c[0x0][0x380] ;  /* 0x00007000ff0677ac */ /* 0x000e220008000a00 */
[----:B------:R-:W-:-:S04]  /*0130*/  IMAD R0, R13, R4, RZ ;  /* 0x000000040d007224 */ /* 0x000fc800078e02ff */
[----:B------:R-:W-:-:S05]  /*0140*/  IMAD.SHL.U32 R0, R0, 0x20, RZ ;  /* 0x0000002000007824 */ /* 0x000fca00078e00ff */
[----:B------:R-:W-:Y:S02]  /*0150*/  LOP3.LUT R3, R5, R0, RZ, 0xfc, !PT ;  /* 0x0000000005037212 */ /* 0x000fe400078efcff */
[----:B------:R-:W-:Y:S02]  /*0160*/  SHF.R.S32.HI R0, RZ, 0x1f, R0 ;  /* 0x0000001fff007819 */ /* 0x000fe40000011400 */
[----:B0-----:R-:W-:-:S04]  /*0170*/  LEA R2, P0, R3, UR6, 0x2 ;  /* 0x0000000603027c11 */ /* 0x001fc8000f8010ff */
[----:B------:R-:W-:Y:S02]  /*0180*/  LEA.HI.X R3, R3, UR7, R0, 0x2, P0 ;  /* 0x0000000703037c11 */ /* 0x000fe400080f1400 */
[----:B------:R-:W-:-:S03]  /*0190*/  ISETP.GE.U32.AND P0, PT, R10, 0x5, PT ;  /* 0x000000050a00780c */ /* 0x000fc60003f06070 */
[----:B------:R0:W5:Y:S10]  /*01a0*/  LDG.E.CONSTANT R9, desc[UR4][R2.64] ;  /* 0x0000000402097981 */ /* 0x000174000c1e9900 */
[----:B0-----:R-:W-:Y:S05]  /*01b0*/  @!P0 BRA `(.L_x_0) ;  /* 0x0000000000188947 */ /* 0x001fea0003800000 */
[----:B------:R-:W-:Y:S01]  /*01c0*/  ISETP.GE.U32.AND P0, PT, R10, 0x9, PT ;  /* 0x000000090a00780c */ /* 0x000fe20003f06070 */
[----:B------:R0:W5:-:S12]  /*01d0*/  LDG.E.CONSTANT R18, desc[UR4][R2.64+0x80] ;  /* 0x0000800402127981 */ /* 0x000158000c1e9900 */
[----:B0-----:R-:W-:Y:S05]  /*01e0*/  @!P0 BRA `(.L_x_0) ;  /* 0x00000000000c8947 */ /* 0x001fea0003800000 */
[----:B------:R-:W-:Y:S01]  /*01f0*/  ISETP.GE.U32.AND P0, PT, R10, 0xd, PT ;  /* 0x0000000d0a00780c */ /* 0x000fe20003f06070 */
[----:B------:R0:W5:-:S12]  /*0200*/  LDG.E.CONSTANT R16, desc[UR4][R2.64+0x100] ;  /* 0x0001000402107981 */ /* 0x000158000c1e9900 */
[----:B------:R0:W5:Y:S02]  /*0210*/  @P0 LDG.E.CONSTANT R8, desc[UR4][R2.64+0x180] ;  /* 0x0001800402080981 */ /* 0x000164000c1e9900 */
.L_x_0:
[--C-:B------:R-:W-:Y:S01]  /*0220*/  SHF.R.S32.HI R11, RZ, 0x1f, R10.reuse ;  /* 0x0000001fff0b7819 */ /* 0x100fe2000001140a */
[----:B0-----:R-:W0:Y:S01]  /*0230*/  LDC.64 R2, c[0x0][0x388] ;  /* 0x0000e200ff027b82 */ /* 0x001e220000000a00 */
[----:B------:R-:W-:Y:S01]  /*0240*/  SHF.R.S32.HI R15, RZ, 0x1f, R10 ;  /* 0x0000001fff0f7819 */ /* 0x000fe2000001140a */
[----:B------:R-:W-:Y:S01]  /*0250*/  IMAD.WIDE R6, R10, 0x2, RZ ;  /* 0x000000020a067825 */ /* 0x000fe200078e02ff */
[-C--:B------:R-:W-:Y:S02]  /*0260*/  LEA.HI R0, R11, R10.reuse, RZ, 0x5 ;  /* 0x0000000a0b007211 */ /* 0x080fe400078f28ff */
[----:B------:R-:W-:Y:S01]  /*0270*/  SHF.R.U32.HI R15, RZ, 0x1b, R15 ;  /* 0x0000001bff0f7819 */ /* 0x000fe2000001160f */
[----:B------:R-:W-:Y:S01]  /*0280*/  IMAD R13, R13, 0x100, R5 ;  /* 0x000001000d0d7824 */ /* 0x000fe200078e0205 */
[----:B------:R-:W-:Y:S02]  /*0290*/  SHF.R.S32.HI R19, RZ, 0x5, R0 ;  /* 0x00000005ff137819 */ /* 0x000fe40000011400 */
[----:B------:R-:W-:Y:S01]  /*02a0*/  LOP3.LUT R23, R0, 0xffffffe0, RZ, 0xc0, !PT ;  /* 0xffffffe000177812 */ /* 0x000fe200078ec0ff */
[----:B------:R-:W-:Y:S01]  /*02b0*/  VIADD R0, R4, 0xffffffff ;  /* 0xffffffff04007836 */ /* 0x000fe20000000000 */
[----:B------:R-:W-:Y:S01]  /*02c0*/  IADD3 R21, P1, PT, R6, R15, RZ ;  /* 0x0000000f06157210 */ /* 0x000fe20007f3e0ff */
[----:B------:R-:W-:Y:S01]  /*02d0*/  IMAD.SHL.U32 R5, R19, 0x4, RZ ;  /* 0x0000000413057824 */ /* 0x000fe200078e00ff */
[----:B------:R-:W-:Y:S01]  /*02e0*/  LEA.HI R17, R11, R10, RZ, 0x4 ;  /* 0x0000000a0b117211 */ /* 0x000fe200078f20ff */
[----:B------:R-:W-:Y:S01]  /*02f0*/  IMAD.IADD R23, R10, 0x1, -R23 ;  /* 0x000000010a177824 */ /* 0x000fe200078e0a17 */
[----:B------:R-:W-:Y:S01]  /*0300*/  ISETP.GT.AND P0, PT, R0, R19, PT ;  /* 0x000000130000720c */ /* 0x000fe20003f04270 */
[----:B------:R-:W-:Y:S01]  /*0310*/  IMAD.X R4, RZ, RZ, R7, P1 ;  /* 0x000000ffff047224 */ /* 0x000fe200008e0607 */
[----:B------:R-:W-:Y:S01]  /*0320*/  ISETP.EQ.AND P2, PT, R5, RZ, PT ;  /* 0x000000ff0500720c */ /* 0x000fe20003f42270 */
[----:B------:R-:W-:Y:S01]  /*0330*/  IMAD.IADD R7, R23, 0x1, R10 ;  /* 0x0000000117077824 */ /* 0x000fe200078e020a */
[----:B------:R-:W-:-:S02]  /*0340*/  ISETP.EQ.AND P3, PT, R5, 0x4, PT ;  /* 0x000000040500780c */ /* 0x000fc40003f62270 */
[C---:B------:R-:W-:Y:S02]  /*0350*/  ISETP.EQ.AND P1, PT, R5.reuse, 0x8, PT ;  /* 0x000000080500780c */ /* 0x040fe40003f22270 */
[----:B------:R-:W-:Y:S01]  /*0360*/  ISETP.EQ.AND P4, PT, R5, 0xc, PT ;  /* 0x0000000c0500780c */ /* 0x000fe20003f82270 */
[----:B0-----:R-:W-:Y:S01]  /*0370*/  IMAD.WIDE.U32 R2, R13, 0x4, R2 ;  /* 0x000000040d027825 */ /* 0x001fe200078e0002 */
[----:B------:R-:W-:Y:S02]  /*0380*/  ISETP.LT.OR P0, PT, R7, 0x21, !P0 ;  /* 0x000000210700780c */ /* 0x000fe40004701670 */
[----:B------:R-:W-:Y:S01]  /*0390*/  SHF.R.U64 R21, R21, 0x5, R4 ;  /* 0x0000000515157819 */ /* 0x000fe20000001204 */
[----:B------:R-:W-:Y:S01]  /*03a0*/  IMAD.MOV.U32 R7, RZ, RZ, -0x1 ;  /* 0xffffffffff077424 */ /* 0x000fe200078e00ff */
[----:B------:R-:W-:Y:S01]  /*03b0*/  SHF.R.S32.HI R17, RZ, 0x4, R17 ;  /* 0x00000004ff117819 */ /* 0x000fe20000011411 */
[----:B------:R-:W-:-:S03]  /*03c0*/  IMAD.WIDE R4, R10, 0x3, RZ ;  /* 0x000000030a047825 */ /* 0x000fc600078e02ff */
[----:B------:R-:W-:Y:S01]  /*03d0*/  SHF.L.U32 R12, R7, R10, RZ ;  /* 0x0000000a070c7219 */ /* 0x000fe200000006ff */
[----:B-----5:R-:W-:Y:S01]  /*03e0*/  @P2 IMAD.MOV.U32 R14, RZ, RZ, R9 ;  /* 0x000000ffff0e2224 */ /* 0x020fe200078e0009 */
[----:B------:R-:W-:Y:S01]  /*03f0*/  LEA.HI R13, P2, R5, R4, RZ, 0x5 ;  /* 0x00000004050d7211 */ /* 0x000fe200078528ff */
[----:B------:R-:W-:Y:S01]  /*0400*/  @P3 IMAD.MOV.U32 R14, RZ, RZ, R18 ;  /* 0x000000ffff0e3224 */ /* 0x000fe200078e0012 */
[----:B------:R-:W-:Y:S01]  /*0410*/  LOP3.LUT R7, R9, R12, RZ, 0x30, !PT ;  /* 0x0000000c09077212 */ /* 0x000fe200078e30ff */
[----:B------:R-:W-:Y:S02]  /*0420*/  @P1 IMAD.MOV.U32 R14, RZ, RZ, R16 ;  /* 0x000000ffff0e1224 */ /* 0x000fe400078e0010 */
[----:B------:R-:W-:Y:S02]  /*0430*/  IMAD.SHL.U32 R20, R17, 0x4, RZ ;  /* 0x0000000411147824 */ /* 0x000fe400078e00ff */
[----:B------:R-:W-:Y:S01]  /*0440*/  IMAD.X R22, RZ, RZ, R5, P2 ;  /* 0x000000ffff167224 */ /* 0x000fe200010e0605 */
[----:B------:R0:W-:Y:S01]  /*0450*/  STG.E desc[UR4][R2.64], R7 ;  /* 0x0000000702007986 */ /* 0x0001e2000c101904 */
[----:B------:R-:W-:Y:S01]  /*0460*/  @P4 IMAD.MOV.U32 R14, RZ, RZ, R8 ;  /* 0x000000ffff0e4224 */ /* 0x000fe200078e0008 */
[C---:B------:R-:W-:Y:S01]  /*0470*/  ISETP.EQ.AND P3, PT, R20.reuse, RZ, PT ;  /* 0x000000ff1400720c */ /* 0x040fe20003f62270 */
[----:B------:R-:W-:Y:S01]  /*0480*/  IMAD R21, R21, -0x20, R6 ;  /* 0xffffffe015157824 */ /* 0x000fe200078e0206 */
[----:B------:R-:W-:-:S02]  /*0490*/  ISETP.EQ.AND P2, PT, R20, 0x4, PT ;  /* 0x000000041400780c */ /* 0x000fc40003f42270 */
[----:B------:R-:W-:Y:S02]  /*04a0*/  ISETP.EQ.AND P1, PT, R20, 0x8, PT ;  /* 0x000000081400780c */ /* 0x000fe40003f22270 */
[----:B------:R-:W-:Y:S02]  /*04b0*/  SHF.R.S64 R13, R13, 0x5, R22 ;  /* 0x000000050d0d7819 */ /* 0x000fe40000001016 */
[----:B------:R-:W-:Y:S01]  /*04c0*/  SHF.R.U32.HI R25, RZ, R23, R14 ;  /* 0x00000017ff197219 */ /* 0x000fe2000001160e */
[----:B------:R-:W-:Y:S08]  /*04d0*/  @P0 BRA `(.L_x_1) ;  /* 0x0000000000380947 */ /* 0x000ff00003800000 */
[----:B------:R-:W-:Y:S02]  /*04e0*/  IADD3 R6, P0, PT, RZ, RZ, RZ ;  /* 0x000000ffff067210 */ /* 0x000fe40007f1e0ff */
[----:B------:R-:W-:Y:S02]  /*04f0*/  IADD3 R23, PT, PT, -R23, 0x20, RZ ;  /* 0x0000002017177810 */ /* 0x000fe40007ffe1ff */
[----:B------:R-:W-:-:S04]  /*0500*/  IADD3.X R19, PT, PT, R19, 0x1, RZ, P0, !PT ;  /* 0x0000000113137810 */ /* 0x000fc800007fe4ff */
[----:B------:R-:W-:-:S04]  /*0510*/  SHF.R.S64 R6, R6, 0x1e, R19 ;  /* 0x0000001e06067819 */ /* 0x000fc80000001013 */
[C---:B------:R-:W-:Y:S02]  /*0520*/  ISETP.EQ.AND P0, PT, R6.reuse, RZ, PT ;  /* 0x000000ff0600720c */ /* 0x040fe40003f02270 */
[C---:B------:R-:W-:Y:S02]  /*0530*/  ISETP.EQ.AND P4, PT, R6.reuse, 0x4, PT ;  /* 0x000000040600780c */ /* 0x040fe40003f82270 */
[C---:B------:R-:W-:Y:S02]  /*0540*/  ISETP.EQ.AND P5, PT, R6.reuse, 0x8, PT ;  /* 0x000000080600780c */ /* 0x040fe40003fa2270 */
[----:B------:R-:W-:-:S07]  /*0550*/  ISETP.EQ.AND P6, PT, R6, 0xc, PT ;  /* 0x0000000c0600780c */ /* 0x000fce0003fc2270 */
[----:B------:R-:W-:Y:S02]  /*0560*/  @P0 IMAD.MOV.U32 R6, RZ, RZ, R9 ;  /* 0x000000ffff060224 */ /* 0x000fe400078e0009 */
[----:B------:R-:W-:Y:S02]  /*0570*/  @P4 IMAD.MOV.U32 R6, RZ, RZ, R18 ;  /* 0x000000ffff064224 */ /* 0x000fe400078e0012 */
[----:B------:R-:W-:Y:S02]  /*0580*/  @P5 IMAD.MOV.U32 R6, RZ, RZ, R16 ;  /* 0x000000ffff065224 */ /* 0x000fe400078e0010 */
[----:B------:R-:W-:-:S05]  /*0590*/  @P6 IMAD.MOV.U32 R6, RZ, RZ, R8 ;  /* 0x000000ffff066224 */ /* 0x000fca00078e0008 */
[----:B------:R-:W-:-:S05]  /*05a0*/  SHF.L.U32 R6, R6, R23, RZ ;  /* 0x0000001706067219 */ /* 0x000fca00000006ff */
[----:B------:R-:W-:-:S07]  /*05b0*/  IMAD.IADD R25, R25, 0x1, R6 ;  /* 0x0000000119197824 */ /* 0x000fce00078e0206 */
.L_x_1:
[----:B------:R-:W-:Y:S01]  /*05c0*/  ISETP.EQ.AND P4, PT, R20, 0xc, PT ;  /* 0x0000000c1400780c */ /* 0x000fe20003f82270 */
[----:B------:R-:W-:Y:S01]  /*05d0*/  IMAD.IADD R20, R21, 0x1, R10 ;  /* 0x0000000115147824 */ /* 0x000fe200078e020a */
[----:B------:R-:W-:Y:S01]  /*05e0*/  ISETP.GT.AND P0, PT, R0, R17, PT ;  /* 0x000000110000720c */ /* 0x000fe20003f04270 */
[----:B0-----:R-:W-:Y:S01]  /*05f0*/  IMAD.WIDE R6, R10, 0x4, RZ ;  /* 0x000000040a067825 */ /* 0x001fe200078e02ff */
[----:B------:R-:W-:Y:S02]  /*0600*/  LOP3.LUT R25, R25, R12, RZ, 0x30, !PT ;  /* 0x0000000c19197212 */ /* 0x000fe400078e30ff */
[----:B------:R-:W-:Y:S01]  /*0610*/  ISETP.LT.OR P0, PT, R20, 0x21, !P0 ;  /* 0x000000211400780c */ /* 0x000fe20004701670 */
[----:B------:R-:W-:Y:S01]  /*0620*/  @P3 IMAD.MOV.U32 R14, RZ, RZ, R9 ;  /* 0x000000ffff0e3224 */ /* 0x000fe200078e0009 */
[----:B------:R-:W-:Y:S01]  /*0630*/  IADD3 R19, P3, PT, R6, R15, RZ ;  /* 0x0000000f06137210 */ /* 0x000fe20007f7e0ff */
[----:B------:R-:W-:Y:S01]  /*0640*/  @P2 IMAD.MOV.U32 R14, RZ, RZ, R18 ;  /* 0x000000ffff0e2224 */ /* 0x000fe200078e0012 */
[----:B------:R0:W-:Y:S01]  /*0650*/  STG.E desc[UR4][R2.64+0x80], R25 ;  /* 0x0000801902007986 */ /* 0x0001e2000c101904 */
[----:B------:R-:W-:-:S02]  /*0660*/  @P1 IMAD.MOV.U32 R14, RZ, RZ, R16 ;  /* 0x000000ffff0e1224 */ /* 0x000fc400078e0010 */
[----:B------:R-:W-:Y:S02]  /*0670*/  IMAD.SHL.U32 R5, R13, 0x4, RZ ;  /* 0x000000040d057824 */ /* 0x000fe400078e00ff */
[----:B------:R-:W-:Y:S02]  /*0680*/  IMAD.X R20, RZ, RZ, R7, P3 ;  /* 0x000000ffff147224 */ /* 0x000fe400018e0607 */
[----:B------:R-:W-:Y:S01]  /*0690*/  @P4 IMAD.MOV.U32 R14, RZ, RZ, R8 ;  /* 0x000000ffff0e4224 */ /* 0x000fe200078e0008 */
[----:B------:R-:W-:Y:S01]  /*06a0*/  ISETP.EQ.AND P2, PT, R5, RZ, PT ;  /* 0x000000ff0500720c */ /* 0x000fe20003f42270 */
[----:B------:R-:W-:Y:S01]  /*06b0*/  IMAD R15, R13, -0x20, R4 ;  /* 0xffffffe00d0f7824 */ /* 0x000fe200078e0204 */
[----:B------:R-:W-:Y:S02]  /*06c0*/  ISETP.EQ.AND P3, PT, R5, 0x4, PT ;  /* 0x000000040500780c */ /* 0x000fe40003f62270 */
[----:B------:R-:W-:Y:S02]  /*06d0*/  SHF.R.U64 R19, R19, 0x5, R20 ;  /* 0x0000000513137819 */ /* 0x000fe40000001214 */
[----:B------:R-:W-:Y:S01]  /*06e0*/  SHF.R.U32.HI R23, RZ, R21, R14 ;  /* 0x00000015ff177219 */ /* 0x000fe2000001160e */
[----:B0-----:R-:W-:Y:S08]  /*06f0*/  @P0 BRA `(.L_x_2) ;  /* 0x0000000000380947 */ /* 0x001ff00003800000 */
        /* <DEDUP_REMOVED lines=14> */
.L_x_2:
[----:B------:R-:W-:Y:S01]  /*07e0*/  IMAD.IADD R20, R15, 0x1, R10 ;  /* 0x000000010f147824 */ /* 0x000fe200078e020a */
[C---:B------:R-:W-:Y:S01]  /*07f0*/  ISETP.EQ.AND P5, PT, R5.reuse, 0x8, PT ;  /* 0x000000080500780c */ /* 0x040fe20003fa2270 */
[----:B------:R-:W-:Y:S01]  /*0800*/  @P2 IMAD.MOV.U32 R14, RZ, RZ, R9 ;  /* 0x000000ffff0e2224 */ /* 0x000fe200078e0009 */
[----:B------:R-:W-:Y:S01]  /*0810*/  ISETP.GT.AND P0, PT, R0, R13, PT ;  /* 0x0000000d0000720c */ /* 0x000fe20003f04270 */
[----:B------:R-:W-:Y:S01]  /*0820*/  @P3 IMAD.MOV.U32 R14, RZ, RZ, R18 ;  /* 0x000000ffff0e3224 */ /* 0x000fe200078e0012 */
[----:B------:R-:W-:Y:S01]  /*0830*/  ISETP.EQ.AND P1, PT, R5, 0xc, PT ;  /* 0x0000000c0500780c */ /* 0x000fe20003f22270 */
[----:B------:R-:W-:Y:S01]  /*0840*/  IMAD.WIDE R4, R10, 0x5, RZ ;  /* 0x000000050a047825 */ /* 0x000fe200078e02ff */
[----:B------:R-:W-:Y:S02]  /*0850*/  ISETP.LT.OR P0, PT, R20, 0x21, !P0 ;  /* 0x000000211400780c */ /* 0x000fe40004701670 */
[----:B------:R-:W-:Y:S01]  /*0860*/  LEA.HI R17, R11, R10, RZ, 0x3 ;  /* 0x0000000a0b117211 */ /* 0x000fe200078f18ff */
[----:B------:R-:W-:Y:S01]  /*0870*/  IMAD R19, R19, -0x20, R6 ;  /* 0xffffffe013137824 */ /* 0x000fe200078e0206 */
[----:B------:R-:W-:-:S02]  /*0880*/  LEA.HI R11, P2, R5, R4, RZ, 0x5 ;  /* 0x00000004050b7211 */ /* 0x000fc400078528ff */
[----:B------:R-:W-:Y:S01]  /*0890*/  SHF.R.S32.HI R17, RZ, 0x3, R17 ;  /* 0x00000003ff117819 */ /* 0x000fe20000011411 */
[----:B------:R-:W-:Y:S01]  /*08a0*/  @P5 IMAD.MOV.U32 R14, RZ, RZ, R16 ;  /* 0x000000ffff0e5224 */ /* 0x000fe200078e0010 */
[----:B------:R-:W-:Y:S01]  /*08b0*/  LOP3.LUT R23, R23, R12, RZ, 0x30, !PT ;  /* 0x0000000c17177212 */ /* 0x000fe200078e30ff */
[----:B------:R-:W-:Y:S02]  /*08c0*/  IMAD.X R20, RZ, RZ, R5, P2 ;  /* 0x000000ffff147224 */ /* 0x000fe400010e0605 */
[----:B------:R-:W-:Y:S02]  /*08d0*/  IMAD.SHL.U32 R7, R17, 0x4, RZ ;  /* 0x0000000411077824 */ /* 0x000fe400078e00ff */
[----:B------:R-:W-:Y:S01]  /*08e0*/  @P1 IMAD.MOV.U32 R14, RZ, RZ, R8 ;  /* 0x000000ffff0e1224 */ /* 0x000fe200078e0008 */
[----:B------:R0:W-:Y:S01]  /*08f0*/  STG.E desc[UR4][R2.64+0x100], R23 ;  /* 0x0001001702007986 */ /* 0x0001e2000c101904 */
[----:B------:R-:W-:Y:S02]  /*0900*/  SHF.R.S64 R11, R11, 0x5, R20 ;  /* 0x000000050b0b7819 */ /* 0x000fe40000001014 */
[----:B------:R-:W-:-:S02]  /*0910*/  ISETP.EQ.AND P4, PT, R7, RZ, PT ;  /* 0x000000ff0700720c */ /* 0x000fc40003f82270 */
[----:B------:R-:W-:Y:S02]  /*0920*/  ISETP.EQ.AND P3, PT, R7, 0x4, PT ;  /* 0x000000040700780c */ /* 0x000fe40003f62270 */
[----:B------:R-:W-:Y:S01]  /*0930*/  SHF.R.U32.HI R21, RZ, R15, R14 ;  /* 0x0000000fff157219 */ /* 0x000fe2000001160e */
[----:B------:R-:W-:Y:S10]  /*0940*/  @P0 BRA `(.L_x_3) ;  /* 0x0000000000380947 */ /* 0x000ff40003800000 */
[----:B0-----:R-:W-:Y:S02]  /*0950*/  IADD3 R23, P0, PT, RZ, RZ, RZ ;  /* 0x000000ffff177210 */ /* 0x001fe40007f1e0ff */
        /* <DEDUP_REMOVED lines=13> */
.L_x_3:
[----:B------:R-:W-:Y:S01]  /*0a30*/  IMAD.IADD R5, R19, 0x1, R10 ;  /* 0x0000000113057824 */ /* 0x000fe200078e020a */
[C---:B------:R-:W-:Y:S01]  /*0a40*/  ISETP.EQ.AND P2, PT, R7.reuse, 0x8, PT ;  /* 0x000000080700780c */ /* 0x040fe20003f42270 */
[----:B------:R-:W-:Y:S01]  /*0a50*/  IMAD.WIDE R14, R10, 0x6, RZ ;  /* 0x000000060a0e7825 */ /* 0x000fe200078e02ff */
[----:B------:R-:W-:Y:S02]  /*0a60*/  ISETP.GT.AND P0, PT, R0, R17, PT ;  /* 0x000000110000720c */ /* 0x000fe40003f04270 */
[----:B------:R-:W-:Y:S01]  /*0a70*/  ISETP.EQ.AND P1, PT, R7, 0xc, PT ;  /* 0x0000000c0700780c */ /* 0x000fe20003f22270 */
[----:B------:R-:W-:Y:S01]  /*0a80*/  @P4 IMAD.MOV.U32 R22, RZ, RZ, R9 ;  /* 0x000000ffff164224 */ /* 0x000fe200078e0009 */
[----:B------:R-:W-:Y:S01]  /*0a90*/  ISETP.LT.OR P0, PT, R5, 0x21, !P0 ;  /* 0x000000210500780c */ /* 0x000fe20004701670 */
[----:B------:R-:W-:Y:S01]  /*0aa0*/  @P3 IMAD.MOV.U32 R22, RZ, RZ, R18 ;  /* 0x000000ffff163224 */ /* 0x000fe200078e0012 */
[----:B------:R-:W-:Y:S01]  /*0ab0*/  LEA.HI R5, P4, R15, R14, RZ, 0x5 ;  /* 0x0000000e0f057211 */ /* 0x000fe200078928ff */
[----:B------:R-:W-:Y:S01]  /*0ac0*/  IMAD.WIDE R6, R10, 0x7, RZ ;  /* 0x000000070a067825 */ /* 0x000fe200078e02ff */
[----:B0-----:R-:W-:-:S03]  /*0ad0*/  LOP3.LUT R23, R21, R12, RZ, 0x30, !PT ;  /* 0x0000000c15177212 */ /* 0x001fc600078e30ff */
[----:B------:R-:W-:Y:S01]  /*0ae0*/  @P2 IMAD.MOV.U32 R22, RZ, RZ, R16 ;  /* 0x000000ffff162224 */ /* 0x000fe200078e0010 */
[----:B------:R-:W-:Y:S01]  /*0af0*/  LEA.HI R20, P5, R7, R6, RZ, 0x5 ;  /* 0x0000000607147211 */ /* 0x000fe200078b28ff */
[C---:B------:R-:W-:Y:S01]  /*0b00*/  IMAD.SHL.U32 R24, R11.reuse, 0x4, RZ ;  /* 0x000000040b187824 */ /* 0x040fe200078e00ff */
[----:B------:R0:W-:Y:S01]  /*0b10*/  STG.E desc[UR4][R2.64+0x180], R23 ;  /* 0x0001801702007986 */ /* 0x0001e2000c101904 */
[----:B------:R-:W-:Y:S02]  /*0b20*/  IMAD.X R26, RZ, RZ, R15, P4 ;  /* 0x000000ffff1a7224 */ /* 0x000fe400020e060f */
[----:B------:R-:W-:Y:S01]  /*0b30*/  @P1 IMAD.MOV.U32 R22, RZ, RZ, R8 ;  /* 0x000000ffff161224 */ /* 0x000fe200078e0008 */
[C---:B------:R-:W-:Y:S01]  /*0b40*/  ISETP.EQ.AND P4, PT, R24.reuse, RZ, PT ;  /* 0x000000ff1800720c */ /* 0x040fe20003f82270 */
[----:B------:R-:W-:Y:S01]  /*0b50*/  IMAD R13, R11, -0x20, R4 ;  /* 0xffffffe00b0d7824 */ /* 0x000fe200078e0204 */
[----:B------:R-:W-:Y:S02]  /*0b60*/  ISETP.EQ.AND P2, PT, R24, 0x4, PT ;  /* 0x000000041800780c */ /* 0x000fe40003f42270 */
[----:B------:R-:W-:-:S02]  /*0b70*/  SHF.R.S64 R5, R5, 0x5, R26 ;  /* 0x0000000505057819 */ /* 0x000fc4000000101a */
[----:B------:R-:W-:Y:S01]  /*0b80*/  SHF.R.U32.HI R21, RZ, R19, R22 ;  /* 0x00000013ff157219 */ /* 0x000fe20000011616 */
[----:B------:R-:W-:Y:S08]  /*0b90*/  @P0 BRA `(.L_x_4) ;  /* 0x0000000000380947 */ /* 0x000ff00003800000 */
        /* <DEDUP_REMOVED lines=14> */
.L_x_4:
[----:B------:R-:W-:Y:S01]  /*0c80*/  IMAD.IADD R15, R13, 0x1, R10 ;  /* 0x000000010d0f7824 */ /* 0x000fe200078e020a */
[----:B------:R-:W-:Y:S01]  /*0c90*/  ISETP.EQ.AND P3, PT, R24, 0x8, PT ;  /* 0x000000081800780c */ /* 0x000fe20003f62270 */
[----:B------:R-:W-:Y:S01]  /*0ca0*/  IMAD.X R7, RZ, RZ, R7, P5 ;  /* 0x000000ffff077224 */ /* 0x000fe200028e0607 */
[----:B------:R-:W-:Y:S01]  /*0cb0*/  ISETP.GT.AND P0, PT, R0, R11, PT ;  /* 0x0000000b0000720c */ /* 0x000fe20003f04270 */
[----:B------:R-:W-:Y:S01]  /*0cc0*/  @P4 IMAD.MOV.U32 R4, RZ, RZ, R9 ;  /* 0x000000ffff044224 */ /* 0x000fe200078e0009 */
[----:B------:R-:W-:Y:S01]  /*0cd0*/  ISETP.EQ.AND P1, PT, R24, 0xc, PT ;  /* 0x0000000c1800780c */ /* 0x000fe20003f22270 */
[----:B------:R-:W-:Y:S01]  /*0ce0*/  @P2 IMAD.MOV.U32 R4, RZ, RZ, R18 ;  /* 0x000000ffff042224 */ /* 0x000fe200078e0012 */
[----:B------:R-:W-:Y:S01]  /*0cf0*/  ISETP.LT.OR P0, PT, R15, 0x21, !P0 ;  /* 0x000000210f00780c */ /* 0x000fe20004701670 */
[C---:B------:R-:W-:Y:S01]  /*0d00*/  IMAD.SHL.U32 R22, R5.reuse, 0x4, RZ ;  /* 0x0000000405167824 */ /* 0x040fe200078e00ff */
[----:B------:R-:W-:Y:S01]  /*0d10*/  SHF.R.S64 R7, R20, 0x5, R7 ;  /* 0x0000000514077819 */ /* 0x000fe20000001007 */
[----:B------:R-:W-:Y:S01]  /*0d20*/  IMAD R17, R5, -0x20, R14 ;  /* 0xffffffe005117824 */ /* 0x000fe200078e020e */
[----:B------:R-:W-:-:S02]  /*0d30*/  LOP3.LUT R21, R21, R12, RZ, 0x30, !PT ;  /* 0x0000000c15157212 */ /* 0x000fc400078e30ff */
[C---:B------:R-:W-:Y:S01]  /*0d40*/  ISETP.EQ.AND P2, PT, R22.reuse, RZ, PT ;  /* 0x000000ff1600720c */ /* 0x040fe20003f42270 */
[----:B------:R-:W-:Y:S01]  /*0d50*/  @P3 IMAD.MOV.U32 R4, RZ, RZ, R16 ;  /* 0x000000ffff043224 */ /* 0x000fe200078e0010 */
[----:B------:R-:W-:Y:S01]  /*0d60*/  ISETP.EQ.AND P5, PT, R22, 0x4, PT ;  /* 0x000000041600780c */ /* 0x000fe20003fa2270 */
[C---:B------:R-:W-:Y:S01]  /*0d70*/  IMAD.SHL.U32 R20, R7.reuse, 0x4, RZ ;  /* 0x0000000407147824 */ /* 0x040fe200078e00ff */
[----:B------:R1:W-:Y:S01]  /*0d80*/  STG.E desc[UR4][R2.64+0x200], R21 ;  /* 0x0002001502007986 */ /* 0x0003e2000c101904 */
[----:B------:R-:W-:Y:S02]  /*0d90*/  @P1 IMAD.MOV.U32 R4, RZ, RZ, R8 ;  /* 0x000000ffff041224 */ /* 0x000fe400078e0008 */
[----:B------:R-:W-:Y:S01]  /*0da0*/  IMAD R15, R7, -0x20, R6 ;  /* 0xffffffe0070f7824 */ /* 0x000fe200078e0206 */
[----:B------:R-:W-:Y:S02]  /*0db0*/  ISETP.EQ.AND P6, PT, R20, RZ, PT ;  /* 0x000000ff1400720c */ /* 0x000fe40003fc2270 */
[----:B------:R-:W-:Y:S01]  /*0dc0*/  SHF.R.U32.HI R19, RZ, R13, R4 ;  /* 0x0000000dff137219 */ /* 0x000fe20000011604 */
[----:B------:R-:W-:Y:S10]  /*0dd0*/  @P0 BRA `(.L_x_5) ;  /* 0x0000000000380947 */ /* 0x000ff40003800000 */
[----:B-1----:R-:W-:Y:S02]  /*0de0*/  IADD3 R21, P0, PT, RZ, RZ, RZ ;  /* 0x000000ffff157210 */ /* 0x002fe40007f1e0ff */
        /* <DEDUP_REMOVED lines=13> */
.L_x_5:
[--C-:B------:R-:W-:Y:S01]  /*0ec0*/  IMAD.IADD R6, R17, 0x1, R10.reuse ;  /* 0x0000000111067824 */ /* 0x100fe200078e020a */
[----:B------:R-:W-:Y:S01]  /*0ed0*/  ISETP.GT.AND P1, PT, R0, R5, PT ;  /* 0x000000050000720c */ /* 0x000fe20003f24270 */
[--C-:B------:R-:W-:Y:S01]  /*0ee0*/  @P6 IMAD.MOV.U32 R4, RZ, RZ, R9.reuse ;  /* 0x000000ffff046224 */ /* 0x100fe200078e0009 */
[C---:B------:R-:W-:Y:S01]  /*0ef0*/  ISETP.EQ.AND P3, PT, R22.reuse, 0x8, PT ;  /* 0x000000081600780c */ /* 0x040fe20003f62270 */
[----:B------:R-:W-:Y:S01]  /*0f00*/  IMAD.IADD R10, R15, 0x1, R10 ;  /* 0x000000010f0a7824 */ /* 0x000fe200078e020a */
[----:B------:R-:W-:Y:S02]  /*0f10*/  ISETP.EQ.AND P4, PT, R22, 0xc, PT ;  /* 0x0000000c1600780c */ /* 0x000fe40003f82270 */
[----:B------:R-:W-:Y:S01]  /*0f20*/  ISETP.GT.AND P0, PT, R0, R7, PT ;  /* 0x000000070000720c */ /* 0x000fe20003f04270 */
[----:B------:R-:W-:Y:S01]  /*0f30*/  @P2 IMAD.MOV.U32 R0, RZ, RZ, R9 ;  /* 0x000000ffff002224 */ /* 0x000fe200078e0009 */
[----:B------:R-:W-:Y:S01]  /*0f40*/  ISETP.EQ.AND P2, PT, R20, 0x4, PT ;  /* 0x000000041400780c */ /* 0x000fe20003f42270 */
[----:B------:R-:W-:Y:S01]  /*0f50*/  @P5 IMAD.MOV.U32 R0, RZ, RZ, R18 ;  /* 0x000000ffff005224 */ /* 0x000fe200078e0012 */
[----:B------:R-:W-:-:S02]  /*0f60*/  ISETP.LT.OR P1, PT, R6, 0x21, !P1 ;  /* 0x000000210600780c */ /* 0x000fc40004f21670 */
[C---:B------:R-:W-:Y:S02]  /*0f70*/  ISETP.EQ.AND P5, PT, R20.reuse, 0x8, PT ;  /* 0x000000081400780c */ /* 0x040fe40003fa2270 */
[----:B------:R-:W-:Y:S01]  /*0f80*/  ISETP.EQ.AND P6, PT, R20, 0xc, PT ;  /* 0x0000000c1400780c */ /* 0x000fe20003fc2270 */
[----:B------:R-:W-:Y:S01]  /*0f90*/  @P3 IMAD.MOV.U32 R0, RZ, RZ, R16 ;  /* 0x000000ffff003224 */ /* 0x000fe200078e0010 */
[----:B------:R-:W-:Y:S01]  /*0fa0*/  LOP3.LUT R19, R19, R12, RZ, 0x30, !PT ;  /* 0x0000000c13137212 */ /* 0x000fe200078e30ff */
[----:B------:R-:W-:Y:S01]  /*0fb0*/  @P4 IMAD.MOV.U32 R0, RZ, RZ, R8 ;  /* 0x000000ffff004224 */ /* 0x000fe200078e0008 */
[----:B------:R-:W-:-:S03]  /*0fc0*/  ISETP.LT.OR P0, PT, R10, 0x21, !P0 ;  /* 0x000000210a00780c */ /* 0x000fc60004701670 */
[----:B------:R2:W-:Y:S01]  /*0fd0*/  STG.E desc[UR4][R2.64+0x280], R19 ;  /* 0x0002801302007986 */ /* 0x0005e2000c101904 */
[----:B------:R-:W-:Y:S01]  /*0fe0*/  @P2 IMAD.MOV.U32 R4, RZ, RZ, R18 ;  /* 0x000000ffff042224 */ /* 0x000fe200078e0012 */
[----:B------:R-:W-:Y:S02]  /*0ff0*/  SHF.R.U32.HI R11, RZ, R17, R0 ;  /* 0x00000011ff0b7219 */ /* 0x000fe40000011600 */
[----:B------:R-:W-:Y:S02]  /*1000*/  @P5 IMAD.MOV.U32 R4, RZ, RZ, R16 ;  /* 0x000000ffff045224 */ /* 0x000fe400078e0010 */
[----:B------:R-:W-:Y:S01]  /*1010*/  @P6 IMAD.MOV.U32 R4, RZ, RZ, R8 ;  /* 0x000000ffff046224 */ /* 0x000fe200078e0008 */
[----:B------:R-:W-:Y:S06]  /*1020*/  @P1 BRA `(.L_x_6) ;  /* 0x0000000000381947 */ /* 0x000fec0003800000 */
        /* <DEDUP_REMOVED lines=14> */
.L_x_6:
[----:B------:R-:W-:Y:S02]  /*1110*/  LOP3.LUT R11, R11, R12, RZ, 0x30, !PT ;  /* 0x0000000c0b0b7212 */ /* 0x000fe400078e30ff */
[----:B------:R-:W-:-:S03]  /*1120*/  SHF.R.U32.HI R5, RZ, R15, R4 ;  /* 0x0000000fff057219 */ /* 0x000fc60000011604 */
[----:B------:R3:W-:Y:S01]  /*1130*/  STG.E desc[UR4][R2.64+0x300], R11 ;  /* 0x0003000b02007986 */ /* 0x0007e2000c101904 */
[----:B------:R-:W-:Y:S05]  /*1140*/  @P0 BRA `(.L_x_7) ;  /* 0x0000000000340947 */ /* 0x000fea0003800000 */
[----:B---3--:R-:W-:Y:S02]  /*1150*/  IADD3 R11, P0, PT, RZ, RZ, RZ ;  /* 0x000000ffff0b7210 */ /* 0x008fe40007f1e0ff */
[----:B------:R-:W-:Y:S02]  /*1160*/  IADD3 R15, PT, PT, -R15, 0x20, RZ ;  /* 0x000000200f0f7810 */ /* 0x000fe40007ffe1ff */
[----:B------:R-:W-:-:S04]  /*1170*/  IADD3.X R0, PT, PT, R7, 0x1, RZ, P0, !PT ;  /* 0x0000000107007810 */ /* 0x000fc800007fe4ff */
[----:B------:R-:W-:-:S04]  /*1180*/  SHF.R.S64 R0, R11, 0x1e, R0 ;  /* 0x0000001e0b007819 */ /* 0x000fc80000001000 */
[C---:B------:R-:W-:Y:S02]  /*1190*/  ISETP.EQ.AND P1, PT, R0.reuse, 0x4, PT ;  /* 0x000000040000780c */ /* 0x040fe40003f22270 */
[C---:B------:R-:W-:Y:S02]  /*11a0*/  ISETP.EQ.AND P2, PT, R0.reuse, 0x8, PT ;  /* 0x000000080000780c */ /* 0x040fe40003f42270 */
[C---:B------:R-:W-:Y:S02]  /*11b0*/  ISETP.EQ.AND P3, PT, R0.reuse, 0xc, PT ;  /* 0x0000000c0000780c */ /* 0x040fe40003f62270 */
[----:B------:R-:W-:-:S07]  /*11c0*/  ISETP.EQ.AND P0, PT, R0, RZ, PT ;  /* 0x000000ff0000720c */ /* 0x000fce0003f02270 */
[----:B------:R-:W-:Y:S02]  /*11d0*/  @P1 IMAD.MOV.U32 R9, RZ, RZ, R18 ;  /* 0x000000ffff091224 */ /* 0x000fe400078e0012 */
[----:B------:R-:W-:Y:S02]  /*11e0*/  @P2 IMAD.MOV.U32 R9, RZ, RZ, R16 ;  /* 0x000000ffff092224 */ /* 0x000fe400078e0010 */
[----:B------:R-:W-:-:S05]  /*11f0*/  @P3 IMAD.MOV.U32 R9, RZ, RZ, R8 ;  /* 0x000000ffff093224 */ /* 0x000fca00078e0008 */
[----:B------:R-:W-:-:S05]  /*1200*/  SHF.L.U32 R0, R9, R15, RZ ;  /* 0x0000000f09007219 */ /* 0x000fca00000006ff */
[----:B------:R-:W-:-:S07]  /*1210*/  IMAD.IADD R5, R5, 0x1, R0 ;  /* 0x0000000105057824 */ /* 0x000fce00078e0200 */
.L_x_7:
[----:B------:R-:W-:-:S05]  /*1220*/  LOP3.LUT R5, R5, R12, RZ, 0x30, !PT ;  /* 0x0000000c05057212 */ /* 0x000fca00078e30ff */
[----:B------:R-:W-:Y:S01]  /*1230*/  STG.E desc[UR4][R2.64+0x380], R5 ;  /* 0x0003800502007986 */ /* 0x000fe2000c101904 */
[----:B------:R-:W-:Y:S05]  /*1240*/  EXIT ;  /* 0x000000000000794d */ /* 0x000fea0003800000 */
.L_x_8:
[----:B------:R-:W-:-:S00]  /*1250*/  BRA `(.L_x_8) ;  /* 0xfffffffc00fc7947 */ /* 0x000fc0000383ffff */
[----:B------:R-:W-:-:S00]  /*1260*/  NOP ;  /* 0x0000000000007918 */ /* 0x000fc00000000000 */
        /* <DEDUP_REMOVED lines=9> */
.L_x_19:


//--------------------- .text._Z25decodeVerticalNaiveKernelPKjPjii --------------------------
	.section	.text._Z25decodeVerticalNaiveKernelPKjPjii,"ax",@progbits
	.align	128
        .global         _Z25decodeVerticalNaiveKernelPKjPjii
        .type           _Z25decodeVerticalNaiveKernelPKjPjii,@function
        .size           _Z25decodeVerticalNaiveKernelPKjPjii,(.L_x_20 - _Z25decodeVerticalNaiveKernelPKjPjii)
        .other          _Z25decodeVerticalNaiveKernelPKjPjii,@"STO_CUDA_ENTRY STV_DEFAULT"
_Z25decodeVerticalNaiveKernelPKjPjii:
.text._Z25decodeVerticalNaiveKernelPKjPjii:
        /* <DEDUP_REMOVED lines=19> */
[----:B------:R-:W-:Y:S02]  /*0130*/  IMAD R0, R13, R4, RZ ;  /* 0x000000040d007224 */ /* 0x000fe400078e02ff */
[----:B------:R-:W-:Y:S02]  /*0140*/  IMAD R3, R4, R5, RZ ;  /* 0x0000000504037224 */ /* 0x000fe400078e02ff */
[----:B------:R-:W-:-:S05]  /*0150*/  IMAD.SHL.U32 R0, R0, 0x20, RZ ;  /* 0x0000002000007824 */ /* 0x000fca00078e00ff */
[----:B------:R-:W-:-:S04]  /*0160*/  IADD3 R3, P0, PT, R3, R0, RZ ;  /* 0x0000000003037210 */ /* 0x000fc80007f1e0ff */
[----:B------:R-:W-:Y:S02]  /*0170*/  LEA.HI.X.SX32 R0, R0, RZ, 0x1, P0 ;  /* 0x000000ff00007211 */ /* 0x000fe400000f0eff */
        /* <DEDUP_REMOVED lines=11> */
.L_x_9:
        /* <DEDUP_REMOVED lines=58> */
.L_x_10:
        /* <DEDUP_REMOVED lines=34> */
.L_x_11:
        /* <DEDUP_REMOVED lines=37> */
.L_x_12:
        /* <DEDUP_REMOVED lines=37> */
.L_x_13:
        /* <DEDUP_REMOVED lines=36> */
.L_x_14:
        /* <DEDUP_REMOVED lines=37> */
.L_x_15:
        /* <DEDUP_REMOVED lines=17> */
.L_x_16:
[----:B------:R-:W-:-:S05]  /*1230*/  LOP3.LUT R5, R5, R12, RZ, 0x30, !PT ;  /* 0x0000000c05057212 */ /* 0x000fca00078e30ff */
[----:B------:R-:W-:Y:S01]  /*1240*/  STG.E desc[UR4][R2.64+0x380], R5 ;  /* 0x0003800502007986 */ /* 0x000fe2000c101904 */
[----:B------:R-:W-:Y:S05]  /*1250*/  EXIT ;  /* 0x000000000000794d */ /* 0x000fea0003800000 */
.L_x_17:
        /* <DEDUP_REMOVED lines=10> */
.L_x_20:


//--------------------- .text._Z22decodeHorizontalKernelPKjPjii --------------------------
	.section	.text._Z22decodeHorizontalKernelPKjPjii,"ax",@progbits
	.align	128
        .global         _Z22decodeHorizontalKernelPKjPjii
        .type           _Z22decodeHorizontalKernelPKjPjii,@function
        .size           _Z22decodeHorizontalKernelPKjPjii,(.L_x_21 - _Z22decodeHorizontalKernelPKjPjii)
        .other          _Z22decodeHorizontalKernelPKjPjii,@"STO_CUDA_ENTRY STV_DEFAULT"
_Z22decodeHorizontalKernelPKjPjii:
.text._Z22decodeHorizontalKernelPKjPjii:
[----:B------:R-:W-:Y:S01]  /*0000*/  LDC R1, c[0x0][0x37c] ;  /* 0x0000df00ff017b82 */ /* 0x000fe20000000800 */
[----:B------:R-:W0:Y:S07]  /*0010*/  S2R R0, SR_TID.X ;  /* 0x0000000000007919 */ /* 0x000e2e0000002100 */
[----:B------:R-:W0:Y:S01]  /*0020*/  S2UR UR4, SR_CTAID.X ;  /* 0x00000000000479c3 */ /* 0x000e220000002500 */
[----:B------:R-:W1:Y:S07]  /*0030*/  LDCU UR5, c[0x0][0x390] ;  /* 0x00007200ff0577ac */ /* 0x000e6e0008000800 */
[----:B------:R-:W0:Y:S02]  /*0040*/  LDC R9, c[0x0][0x360] ;  /* 0x0000d800ff097b82 */ /* 0x000e240000000800 */
[----:B0-----:R-:W-:-:S05]  /*0050*/  IMAD R9, R9, UR4, R0 ;  /* 0x0000000409097c24 */ /* 0x001fca000f8e0200 */
[----:B-1----:R-:W-:-:S13]  /*0060*/  ISETP.GE.AND P0, PT, R9, UR5, PT ;  /* 0x0000000509007c0c */ /* 0x002fda000bf06270 */
[----:B------:R-:W-:Y:S05]  /*0070*/  @P0 EXIT ;  /* 0x000000000000094d */ /* 0x000fea0003800000 */
[----:B------:R-:W0:Y:S01]  /*0080*/  LDCU UR4, c[0x0][0x394] ;  /* 0x00007280ff0477ac */ /* 0x000e220008000800 */
[----:B------:R-:W1:Y:S01]  /*0090*/  LDCU.64 UR8, c[0x0][0x380] ;  /* 0x00007000ff0877ac */ /* 0x000e620008000a00 */
[----:B------:R-:W2:Y:S01]  /*00a0*/  LDCU.64 UR6, c[0x0][0x358] ;  /* 0x00006b00ff0677ac */ /* 0x000ea20008000a00 */
[----:B0-----:R-:W-:-:S05]  /*00b0*/  IMAD.WIDE R2, R9, UR4, RZ ;  /* 0x0000000409027c25 */ /* 0x001fca000f8e02ff */
[----:B------:R-:W-:-:S04]  /*00c0*/  SHF.R.S32.HI R5, RZ, 0x1f, R3 ;  /* 0x0000001fff057819 */ /* 0x000fc80000011403 */
[----:B------:R-:W-:-:S05]  /*00d0*/  LEA.HI R5, P0, R5, R2, RZ, 0x5 ;  /* 0x0000000205057211 */ /* 0x000fca00078128ff */
[----:B------:R-:W-:-:S05]  /*00e0*/  IMAD.X R0, RZ, RZ, R3, P0 ;  /* 0x000000ffff007224 */ /* 0x000fca00000e0603 */
[----:B------:R-:W-:-:S04]  /*00f0*/  SHF.R.S64 R5, R5, 0x5, R0 ;  /* 0x0000000505057819 */ /* 0x000fc80000001000 */
[----:B------:R-:W-:Y:S01]  /*0100*/  SHF.R.S64 R4, RZ, 0x1e, R5 ;  /* 0x0000001eff047819 */ /* 0x000fe20000001005 */
[----:B------:R-:W-:-:S04]  /*0110*/  IMAD R0, R5, -0x20, R2 ;  /* 0xffffffe005007824 */ /* 0x000fc800078e0202 */
[----:B------:R-:W-:-:S05]  /*0120*/  VIADD R2, R0, UR4 ;  /* 0x0000000400027c36 */ /* 0x000fca0008000000 */
[----:B------:R-:W-:-:S13]  /*0130*/  ISETP.GE.AND P0, PT, R2, 0x21, PT ;  /* 0x000000210200780c */ /* 0x000fda0003f06270 */
[----:B------:R-:W-:-:S04]  /*0140*/  @P0 IADD3 R6, P1, PT, RZ, RZ, RZ ;  /* 0x000000ffff060210 */ /* 0x000fc80007f3e0ff */
[C---:B------:R-:W-:Y:S02]  /*0150*/  @P0 IADD3.X R3, PT, PT, R5.reuse, 0x1, RZ, P1, !PT ;  /* 0x0000000105030810 */ /* 0x040fe40000ffe4ff */
[----:B-1----:R-:W-:Y:S02]  /*0160*/  IADD3 R4, P1, PT, R4, UR8, RZ ;  /* 0x0000000804047c10 */ /* 0x002fe4000ff3e0ff */
[----:B------:R-:W-:Y:S02]  /*0170*/  @P0 SHF.R.S64 R6, R6, 0x1e, R3 ;  /* 0x0000001e06060819 */ /* 0x000fe40000001003 */
[----:B------:R-:W-:Y:S02]  /*0180*/  LEA.HI.X.SX32 R5, R5, UR9, 0x2, P1 ;  /* 0x0000000905057c11 */ /* 0x000fe400088f16ff */
[----:B------:R-:W-:-:S04]  /*0190*/  @P0 IADD3 R6, P2, PT, R6, UR8, RZ ;  /* 0x0000000806060c10 */ /* 0x000fc8000ff5e0ff */
[----:B------:R-:W-:Y:S01]  /*01a0*/  @P0 LEA.HI.X.SX32 R7, R3, UR9, 0x2, P2 ;  /* 0x0000000903070c11 */ /* 0x000fe200090f16ff */
[----:B--2---:R-:W2:Y:S01]  /*01b0*/  LDG.E.CONSTANT R5, desc[UR6][R4.64] ;  /* 0x0000000604057981 */ /* 0x004ea2000c1e9900 */
[----:B------:R-:W0:Y:S03]  /*01c0*/  LDC.64 R2, c[0x0][0x388] ;  /* 0x0000e200ff027b82 */ /* 0x000e260000000a00 */
[----:B------:R-:W3:Y:S01]  /*01d0*/  @P0 LDG.E.CONSTANT R6, desc[UR6][R6.64] ;  /* 0x0000000606060981 */ /* 0x000ee2000c1e9900 */
[----:B------:R-:W-:Y:S01]  /*01e0*/  @P0 IADD3 R11, PT, PT, -R0, 0x20, RZ ;  /* 0x00000020000b0810 */ /* 0x000fe20007ffe1ff */
[----:B------:R-:W-:Y:S02]  /*01f0*/  UMOV UR5, 0xffffffff ;  /* 0xffffffff00057882 */ /* 0x000fe40000000000 */
[----:B------:R-:W-:Y:S01]  /*0200*/  USHF.L.U32 UR4, UR5, UR4, URZ ;  /* 0x0000000405047299 */ /* 0x000fe200080006ff */
[----:B0-----:R-:W-:Y:S01]  /*0210*/  IMAD.WIDE R2, R9, 0x4, R2 ;  /* 0x0000000409027825 */ /* 0x001fe200078e0202 */
[----:B--2---:R-:W-:-:S02]  /*0220*/  SHF.R.U32.HI R0, RZ, R0, R5 ;  /* 0x00000000ff007219 */ /* 0x004fc40000011605 */
[----:B---3--:R-:W-:-:S05]  /*0230*/  @P0 SHF.L.U32 R11, R6, R11, RZ ;  /* 0x0000000b060b0219 */ /* 0x008fca00000006ff */
[----:B------:R-:W-:-:S05]  /*0240*/  @P0 IMAD.IADD R0, R0, 0x1, R11 ;  /* 0x0000000100000824 */ /* 0x000fca00078e020b */
[----:B------:R-:W-:-:S05]  /*0250*/  LOP3.LUT R9, R0, UR4, RZ, 0x30, !PT ;  /* 0x0000000400097c12 */ /* 0x000fca000f8e30ff */
[----:B------:R-:W-:Y:S01]  /*0260*/  STG.E desc[UR6][R2.64], R9 ;  /* 0x0000000902007986 */ /* 0x000fe2000c101906 */
[----:B------:R-:W-:Y:S05]  /*0270*/  EXIT ;  /* 0x000000000000794d */ /* 0x000fea0003800000 */
.L_x_18:
        /* <DEDUP_REMOVED lines=16> */
.L_x_21:


//--------------------- .nv.shared.reserved.0     --------------------------
	.section	.nv.shared.reserved.0,"aw",@nobits
	.weak		__nv_reservedSMEM_offset_0_alias
	.size		__nv_reservedSMEM_offset_0_alias, 0, 64
	.other		__nv_reservedSMEM_offset_0_alias,@"STO_CUDA_RESERVED_SHARED STV_DEFAULT"
__nv_reservedSMEM_offset_0_alias:
	.zero		0
	.zero		64


//--------------------- .nv.constant0._Z20decodeVerticalKernelPKjPjii --------------------------
	.section	.nv.constant0._Z20decodeVerticalKernelPKjPjii,"a",@progbits
	.sectionflags	@""
	.align	4
.nv.constant0._Z20decodeVerticalKernelPKjPjii:
	.zero		920


//--------------------- .nv.constant0._Z25decodeVerticalNaiveKernelPKjPjii --------------------------
	.section	.nv.constant0._Z25decodeVerticalNaiveKernelPKjPjii,"a",@progbits
	.sectionflags	@""
	.align	4
.nv.constant0._Z25decodeVerticalNaiveKernelPKjPjii:
	.zero		920


//--------------------- .nv.constant0._Z22decodeHorizontalKernelPKjPjii --------------------------
	.section	.nv.constant0._Z22decodeHorizontalKernelPKjPjii,"a",@progbits
	.sectionflags	@""
	.align	4
.nv.constant0._Z22decodeHorizontalKernelPKjPjii:
	.zero		920


//--------------------- SYMBOLS --------------------------

	.type		.nv.reservedSmem.offset0,@object
	.size		.nv.reservedSmem.offset0,0x4
